	.target	sm_90a

	.elftype	@"ET_EXEC"


//--------------------- .note.nv.tkinfo           --------------------------
	.section	.note.nv.tkinfo,"",@"SHT_NOTE"
	.sectionflags	@"SHF_NOTE_NV_TKINFO"
	.tkinfo
        /*0018*/ 	.word	0x00000002
        /*0030*/ 	.string	""
        /*0030*/ 	.string	"ptxas"
        /*0030*/ 	.string	"Cuda compilation tools, release 13.0, V13.0.88"
        /*0030*/ 	.string	"Build cuda_13.0.r13.0/compiler.36424714_0"
        /*0030*/ 	.string	"-arch sm_90a -m 64 "



//--------------------- .note.nv.cuinfo           --------------------------
	.section	.note.nv.cuinfo,"",@"SHT_NOTE"
	.sectionflags	@"SHF_NOTE_NV_CUINFO"
        /*0018*/ 	.short	0x0002
        /*001a*/ 	.short	0x005a
        /*001c*/ 	.short	0x0082
	.zero		2


//--------------------- .nv.info                  --------------------------
	.section	.nv.info,"",@"SHT_CUDA_INFO"
	.align	4


	//----- nvinfo : EIATTR_REGCOUNT
	.align		4
        /*0000*/ 	.byte	0x04, 0x2f
        /*0002*/ 	.short	(.L_15 - .L_14)
	.align		4
.L_14:
        /*0004*/ 	.word	index@(_ZN7cutlass13device_kernelINS_4gemm6kernel13GemmUniversalIN4cute5tupleIJiiiiEEENS1_10collective13CollectiveMmaINS1_34MainloopSm90TmaGmmaWarpSpecializedILi2ENS5_IJNS4_1CILi1EEESB_SB_EEENS1_35KernelTmaWarpSpecializedCooperativeEEENS5_IJNSA_ILi192EEENSA_ILi16EEENSA_ILi256EEEEEENS_6half_tENS5_IJlSB_lEEESJ_SK_NS4_8TiledMMAINS4_8MMA_AtomIJNS4_4SM904GMMA25MMA_64x16x16_F32F16F16_SSILNSO_5MajorE0ELSQ_0ELNSO_7ScaleInE1ELSR_1EEEEEENS4_6LayoutINS5_IJNSA_ILi2EEESB_SB_EEENS5_IJSB_NSA_ILi0EEESX_EEEEENS5_IJNS4_10UnderscoreES10_S10_EEEEENS4_13SM90_TMA_LOADENS4_14ComposedLayoutINS4_7SwizzleILi3ELi4ELi3EEENS4_18smem_ptr_flag_bitsILi16EEENSU_INS5_IJNSA_ILi8EEENSA_ILi64EEEEEENS5_IJS1A_SB_EEEEEEEvNS4_8identityES13_S1E_vS1F_EENS_8epilogue10collective6detail29Sm90TmaWarpSpecializedAdapterINS1I_15DefaultEpilogueISJ_SK_SK_NS1H_6thread17LinearCombinationISJ_Li1EffLNS1M_9ScaleType4KindE0ELNS_15FloatRoundStyleE2ESJ_EENS1_15EpilogueDefaultEEEEEvvEEEEvNT_6ParamsE)
        /*0008*/ 	.word	0x000000a8


	//----- nvinfo : EIATTR_FRAME_SIZE
	.align		4
.L_15:
        /*000c*/ 	.byte	0x04, 0x11
        /*000e*/ 	.short	(.L_17 - .L_16)
	.align		4
.L_16:
        /*0010*/ 	.word	index@(_ZN7cutlass13device_kernelINS_4gemm6kernel13GemmUniversalIN4cute5tupleIJiiiiEEENS1_10collective13CollectiveMmaINS1_34MainloopSm90TmaGmmaWarpSpecializedILi2ENS5_IJNS4_1CILi1EEESB_SB_EEENS1_35KernelTmaWarpSpecializedCooperativeEEENS5_IJNSA_ILi192EEENSA_ILi16EEENSA_ILi256EEEEEENS_6half_tENS5_IJlSB_lEEESJ_SK_NS4_8TiledMMAINS4_8MMA_AtomIJNS4_4SM904GMMA25MMA_64x16x16_F32F16F16_SSILNSO_5MajorE0ELSQ_0ELNSO_7ScaleInE1ELSR_1EEEEEENS4_6LayoutINS5_IJNSA_ILi2EEESB_SB_EEENS5_IJSB_NSA_ILi0EEESX_EEEEENS5_IJNS4_10UnderscoreES10_S10_EEEEENS4_13SM90_TMA_LOADENS4_14ComposedLayoutINS4_7SwizzleILi3ELi4ELi3EEENS4_18smem_ptr_flag_bitsILi16EEENSU_INS5_IJNSA_ILi8EEENSA_ILi64EEEEEENS5_IJS1A_SB_EEEEEEEvNS4_8identityES13_S1E_vS1F_EENS_8epilogue10collective6detail29Sm90TmaWarpSpecializedAdapterINS1I_15DefaultEpilogueISJ_SK_SK_NS1H_6thread17LinearCombinationISJ_Li1EffLNS1M_9ScaleType4KindE0ELNS_15FloatRoundStyleE2ESJ_EENS1_15EpilogueDefaultEEEEEvvEEEEvNT_6ParamsE)
        /*0014*/ 	.word	0x00000000


	//----- nvinfo : EIATTR_MIN_STACK_SIZE
	.align		4
.L_17:
        /*0018*/ 	.byte	0x04, 0x12
        /*001a*/ 	.short	(.L_19 - .L_18)
	.align		4
.L_18:
        /*001c*/ 	.word	index@(_ZN7cutlass13device_kernelINS_4gemm6kernel13GemmUniversalIN4cute5tupleIJiiiiEEENS1_10collective13CollectiveMmaINS1_34MainloopSm90TmaGmmaWarpSpecializedILi2ENS5_IJNS4_1CILi1EEESB_SB_EEENS1_35KernelTmaWarpSpecializedCooperativeEEENS5_IJNSA_ILi192EEENSA_ILi16EEENSA_ILi256EEEEEENS_6half_tENS5_IJlSB_lEEESJ_SK_NS4_8TiledMMAINS4_8MMA_AtomIJNS4_4SM904GMMA25MMA_64x16x16_F32F16F16_SSILNSO_5MajorE0ELSQ_0ELNSO_7ScaleInE1ELSR_1EEEEEENS4_6LayoutINS5_IJNSA_ILi2EEESB_SB_EEENS5_IJSB_NSA_ILi0EEESX_EEEEENS5_IJNS4_10UnderscoreES10_S10_EEEEENS4_13SM90_TMA_LOADENS4_14ComposedLayoutINS4_7SwizzleILi3ELi4ELi3EEENS4_18smem_ptr_flag_bitsILi16EEENSU_INS5_IJNSA_ILi8EEENSA_ILi64EEEEEENS5_IJS1A_SB_EEEEEEEvNS4_8identityES13_S1E_vS1F_EENS_8epilogue10collective6detail29Sm90TmaWarpSpecializedAdapterINS1I_15DefaultEpilogueISJ_SK_SK_NS1H_6thread17LinearCombinationISJ_Li1EffLNS1M_9ScaleType4KindE0ELNS_15FloatRoundStyleE2ESJ_EENS1_15EpilogueDefaultEEEEEvvEEEEvNT_6ParamsE)
        /*0020*/ 	.word	0x00000000
.L_19:


//--------------------- .nv.compat                --------------------------
	.section	.nv.compat,"",@"SHT_CUDA_COMPAT_INFO"
	.align	4
        /*0000*/ 	.byte	0x02, 0x09, 0x01, 0x00, 0x02, 0x02, 0x04, 0x00, 0x02, 0x05, 0x05, 0x00, 0x03, 0x07, 0x01, 0x01
        /*0010*/ 	.byte	0x02, 0x03, 0x01, 0x00, 0x02, 0x06, 0x01, 0x00, 0x04, 0x0b, 0x08, 0x00, 0x00, 0x00, 0x00, 0x00
        /*0020*/ 	.byte	0x00, 0x00, 0x00, 0x00


//--------------------- .nv.info._ZN7cutlass13device_kernelINS_4gemm6kernel13GemmUniversalIN4cute5tupleIJiiiiEEENS1_10collective13CollectiveMmaINS1_34MainloopSm90TmaGmmaWarpSpecializedILi2ENS5_IJNS4_1CILi1EEESB_SB_EEENS1_35KernelTmaWarpSpecializedCooperativeEEENS5_IJNSA_ILi192EEENSA_ILi16EEENSA_ILi256EEEEEENS_6half_tENS5_IJlSB_lEEESJ_SK_NS4_8TiledMMAINS4_8MMA_AtomIJNS4_4SM904GMMA25MMA_64x16x16_F32F16F16_SSILNSO_5MajorE0ELSQ_0ELNSO_7ScaleInE1ELSR_1EEEEEENS4_6LayoutINS5_IJNSA_ILi2EEESB_SB_EEENS5_IJSB_NSA_ILi0EEESX_EEEEENS5_IJNS4_10UnderscoreES10_S10_EEEEENS4_13SM90_TMA_LOADENS4_14ComposedLayoutINS4_7SwizzleILi3ELi4ELi3EEENS4_18smem_ptr_flag_bitsILi16EEENSU_INS5_IJNSA_ILi8EEENSA_ILi64EEEEEENS5_IJS1A_SB_EEEEEEEvNS4_8identityES13_S1E_vS1F_EENS_8epilogue10collective6detail29Sm90TmaWarpSpecializedAdapterINS1I_15DefaultEpilogueISJ_SK_SK_NS1H_6thread17LinearCombinationISJ_Li1EffLNS1M_9ScaleType4KindE0ELNS_15FloatRoundStyleE2ESJ_EENS1_15EpilogueDefaultEEEEEvvEEEEvNT_6ParamsE --------------------------
	.section	.nv.info._ZN7cutlass13device_kernelINS_4gemm6kernel13GemmUniversalIN4cute5tupleIJiiiiEEENS1_10collective13CollectiveMmaINS1_34MainloopSm90TmaGmmaWarpSpecializedILi2ENS5_IJNS4_1CILi1EEESB_SB_EEENS1_35KernelTmaWarpSpecializedCooperativeEEENS5_IJNSA_ILi192EEENSA_ILi16EEENSA_ILi256EEEEEENS_6half_tENS5_IJlSB_lEEESJ_SK_NS4_8TiledMMAINS4_8MMA_AtomIJNS4_4SM904GMMA25MMA_64x16x16_F32F16F16_SSILNSO_5MajorE0ELSQ_0ELNSO_7ScaleInE1ELSR_1EEEEEENS4_6LayoutINS5_IJNSA_ILi2EEESB_SB_EEENS5_IJSB_NSA_ILi0EEESX_EEEEENS5_IJNS4_10UnderscoreES10_S10_EEEEENS4_13SM90_TMA_LOADENS4_14ComposedLayoutINS4_7SwizzleILi3ELi4ELi3EEENS4_18smem_ptr_flag_bitsILi16EEENSU_INS5_IJNSA_ILi8EEENSA_ILi64EEEEEENS5_IJS1A_SB_EEEEEEEvNS4_8identityES13_S1E_vS1F_EENS_8epilogue10collective6detail29Sm90TmaWarpSpecializedAdapterINS1I_15DefaultEpilogueISJ_SK_SK_NS1H_6thread17LinearCombinationISJ_Li1EffLNS1M_9ScaleType4KindE0ELNS_15FloatRoundStyleE2ESJ_EENS1_15EpilogueDefaultEEEEEvvEEEEvNT_6ParamsE,"",@"SHT_CUDA_INFO"
	.sectionflags	@""
	.align	4


	//----- nvinfo : EIATTR_CUDA_API_VERSION
	.align		4
        /*0000*/ 	.byte	0x04, 0x37
        /*0002*/ 	.short	(.L_21 - .L_20)
.L_20:
        /*0004*/ 	.word	0x00000082


	//----- nvinfo : EIATTR_KPARAM_INFO
	.align		4
.L_21:
        /*0008*/ 	.byte	0x04, 0x17
        /*000a*/ 	.short	(.L_23 - .L_22)
.L_22:
        /*000c*/ 	.word	0x00000000
        /*0010*/ 	.short	0x0000
        /*0012*/ 	.short	0x0070
        /*0014*/ 	.byte	0x00, 0xf0, 0x01, 0x10


	//----- nvinfo : EIATTR_SPARSE_MMA_MASK
	.align		4
.L_23:
        /*0018*/ 	.byte	0x03, 0x50
        /*001a*/ 	.short	0x0000


	//----- nvinfo : EIATTR_MAXREG_COUNT
	.align		4
        /*001c*/ 	.byte	0x03, 0x1b
        /*001e*/ 	.short	0x00a8


	//----- nvinfo : EIATTR_NUM_BARRIERS
	.align		4
        /*0020*/ 	.byte	0x02, 0x4c
        /*0022*/ 	.byte	0x01
	.zero		1


	//----- nvinfo : EIATTR_EXTERNS
	.align		4
        /*0024*/ 	.byte	0x04, 0x0f
        /*0026*/ 	.short	(.L_25 - .L_24)


	//   ....[0]....
	.align		4
.L_24:
        /*0028*/ 	.word	index@(__assertfail)


	//----- nvinfo : EIATTR_MERCURY_ISA_VERSION
	.align		4
.L_25:
        /*002c*/ 	.byte	0x03, 0x5f
        /*002e*/ 	.short	0x0101


	//----- nvinfo : EIATTR_INT_WARP_WIDE_INSTR_OFFSETS
	.align		4
        /*0030*/ 	.byte	0x04, 0x31
        /*0032*/ 	.short	(.L_27 - .L_26)


	//   ....[0]....
.L_26:
        /*0034*/ 	.word	0x00000390


	//   ....[1]....
        /*0038*/ 	.word	0x000003a0


	//   ....[2]....
        /*003c*/ 	.word	0x00000490


	//----- nvinfo : EIATTR_COOP_GROUP_MASK_REGIDS
	.align		4
.L_27:
        /*0040*/ 	.byte	0x04, 0x29
        /*0042*/ 	.short	(.L_29 - .L_28)


	//   ....[0]....
.L_28:
        /*0044*/ 	.word	0xffffffff


	//   ....[1]....
        /*0048*/ 	.word	0xffffffff


	//   ....[2]....
        /*004c*/ 	.word	0xffffffff


	//   ....[3]....
        /*0050*/ 	.word	0xffffffff


	//   ....[4]....
        /*0054*/ 	.word	0xffffffff


	//----- nvinfo : EIATTR_COOP_GROUP_INSTR_OFFSETS
	.align		4
.L_29:
        /*0058*/ 	.byte	0x04, 0x28
        /*005a*/ 	.short	(.L_31 - .L_30)


	//   ....[0]....
.L_30:
        /*005c*/ 	.word	0x00000060


	//   ....[1]....
        /*0060*/ 	.word	0x00000070


	//   ....[2]....
        /*0064*/ 	.word	0x00000130


	//   ....[3]....
        /*0068*/ 	.word	0x00000280


	//   ....[4]....
        /*006c*/ 	.word	0x00000f60


	//----- nvinfo : EIATTR_REG_RECONFIG
	.align		4
.L_31:
        /*0070*/ 	.byte	0x01, 0x54
	.zero		2


	//----- nvinfo : EIATTR_SYSCALL_OFFSETS
	.align		4
        /*0074*/ 	.byte	0x04, 0x46
        /*0076*/ 	.short	(.L_33 - .L_32)


	//   ....[0]....
.L_32:
        /*0078*/ 	.word	0x00001120


	//----- nvinfo : EIATTR_MBARRIER_INSTR_OFFSETS
	.align		4
.L_33:
        /*007c*/ 	.byte	0x04, 0x39
        /*007e*/ 	.short	(.L_35 - .L_34)


	//   ....[0]....
.L_34:
        /*0080*/ 	.word	0x00000230
        /*0084*/ 	.word	0x000000ff
        /*0088*/ 	.word	0x00000000
        /*008c*/ 	.short	0x0100
        /*008e*/ 	.byte	0x08
	.zero		1


	//   ....[1]....
        /*0090*/ 	.word	0x00000240
        /*0094*/ 	.word	0x000000ff
        /*0098*/ 	.word	0x00000010
        /*009c*/ 	.short	0x0100
        /*009e*/ 	.byte	0x08
	.zero		1


	//   ....[2]....
        /*00a0*/ 	.word	0x00000250
        /*00a4*/ 	.word	0x000000ff
        /*00a8*/ 	.word	0x00000008
        /*00ac*/ 	.short	0x0100
        /*00ae*/ 	.byte	0x08
	.zero		1


	//   ....[3]....
        /*00b0*/ 	.word	0x00000260
        /*00b4*/ 	.word	0x000000ff
        /*00b8*/ 	.word	0x00000018
        /*00bc*/ 	.short	0x0100
        /*00be*/ 	.byte	0x08
	.zero		1


	//   ....[4]....
        /*00c0*/ 	.word	0x00000500
        /*00c4*/ 	.word	0x000000ff
        /*00c8*/ 	.word	0x00000030
        /*00cc*/ 	.short	0x0100
        /*00ce*/ 	.byte	0x06
	.zero		1


	//   ....[5]....
        /*00d0*/ 	.word	0x00000560
        /*00d4*/ 	.word	0x000000ff
        /*00d8*/ 	.word	0x00000038
        /*00dc*/ 	.short	0x0100
        /*00de*/ 	.byte	0x06
	.zero		1


	//   ....[6]....
        /*00e0*/ 	.word	0x000011a0
        /*00e4*/ 	.word	0x00000003
        /*00e8*/ 	.word	0x00000000
        /*00ec*/ 	.short	0x010a
        /*00ee*/ 	.byte	0x3f
	.zero		1


	//   ....[7]....
        /*00f0*/ 	.word	0x000011e0
        /*00f4*/ 	.word	0x00000003
        /*00f8*/ 	.word	0x00000000
        /*00fc*/ 	.short	0x010a
        /*00fe*/ 	.byte	0x3f
	.zero		1


	//   ....[8]....
        /*0100*/ 	.word	0x000020d0
        /*0104*/ 	.word	0x000000ff
        /*0108*/ 	.word	0x00000000
        /*010c*/ 	.short	0x010a
        /*010e*/ 	.byte	0x09
	.zero		1


	//   ....[9]....
        /*0110*/ 	.word	0x00002110
        /*0114*/ 	.word	0x000000ff
        /*0118*/ 	.word	0x00000000
        /*011c*/ 	.short	0x010a
        /*011e*/ 	.byte	0x09
	.zero		1


	//   ....[10]....
        /*0120*/ 	.word	0x00002eb0
        /*0124*/ 	.word	0x000000ff
        /*0128*/ 	.word	0x00000000
        /*012c*/ 	.short	0x0101
        /*012e*/ 	.byte	0x08
	.zero		1


	//   ....[11]....
        /*0130*/ 	.word	0x00003090
        /*0134*/ 	.word	0x000000ff
        /*0138*/ 	.word	0x00000000
        /*013c*/ 	.short	0x0101
        /*013e*/ 	.byte	0x04
	.zero		1


	//   ....[12]....
        /*0140*/ 	.word	0x00005960
        /*0144*/ 	.word	0x0000000e
        /*0148*/ 	.word	0x00000010
        /*014c*/ 	.short	0x010a
        /*014e*/ 	.byte	0x3f
	.zero		1


	//   ....[13]....
        /*0150*/ 	.word	0x00005f40
        /*0154*/ 	.word	0x00000004
        /*0158*/ 	.word	0x00000038
        /*015c*/ 	.short	0x0101
        /*015e*/ 	.byte	0x3f
	.zero		1


	//   ....[14]....
        /*0160*/ 	.word	0x00006660
        /*0164*/ 	.word	0x00000007
        /*0168*/ 	.word	0x00000000
        /*016c*/ 	.short	0x010a
        /*016e*/ 	.byte	0x3f
	.zero		1


	//   ....[15]....
        /*0170*/ 	.word	0x000066e0
        /*0174*/ 	.word	0x00000003
        /*0178*/ 	.word	0x00000000
        /*017c*/ 	.short	0x010a
        /*017e*/ 	.byte	0x3f
	.zero		1


	//   ....[16]....
        /*0180*/ 	.word	0x00006740
        /*0184*/ 	.word	0x00000003
        /*0188*/ 	.word	0x00000000
        /*018c*/ 	.short	0x010a
        /*018e*/ 	.byte	0x3f
	.zero		1


	//   ....[17]....
        /*0190*/ 	.word	0x000067a0
        /*0194*/ 	.word	0x00000004
        /*0198*/ 	.word	0x00000000
        /*019c*/ 	.short	0x010a
        /*019e*/ 	.byte	0x3f
	.zero		1


	//   ....[18]....
        /*01a0*/ 	.word	0x00006870
        /*01a4*/ 	.word	0x0000000e
        /*01a8*/ 	.word	0x00000010
        /*01ac*/ 	.short	0x010a
        /*01ae*/ 	.byte	0x3f
	.zero		1


	//   ....[19]....
        /*01b0*/ 	.word	0x00006940
        /*01b4*/ 	.word	0x00000007
        /*01b8*/ 	.word	0x00000000
        /*01bc*/ 	.short	0x010a
        /*01be*/ 	.byte	0x3f
	.zero		1


	//----- nvinfo : EIATTR_NUM_MBARRIERS
	.align		4
.L_35:
        /*01c0*/ 	.byte	0x03, 0x38
        /*01c2*/ 	.short	0x0006


	//----- nvinfo : EIATTR_EXIT_INSTR_OFFSETS
	.align		4
        /*01c4*/ 	.byte	0x04, 0x1c
        /*01c6*/ 	.short	(.L_37 - .L_36)


	//   ....[0]....
.L_36:
        /*01c8*/ 	.word	0x000005b0


	//   ....[1]....
        /*01cc*/ 	.word	0x00000e90


	//   ....[2]....
        /*01d0*/ 	.word	0x00004fe0


	//   ....[3]....
        /*01d4*/ 	.word	0x00005630


	//   ....[4]....
        /*01d8*/ 	.word	0x00006730


	//----- nvinfo : EIATTR_MAX_THREADS
	.align		4
.L_37:
        /*01dc*/ 	.byte	0x04, 0x05
        /*01de*/ 	.short	(.L_39 - .L_38)
.L_38:
        /*01e0*/ 	.word	0x00000180
        /*01e4*/ 	.word	0x00000001
        /*01e8*/ 	.word	0x00000001


	//----- nvinfo : EIATTR_CRS_STACK_SIZE
	.align		4
.L_39:
        /*01ec*/ 	.byte	0x04, 0x1e
        /*01ee*/ 	.short	(.L_41 - .L_40)
.L_40:
        /*01f0*/ 	.word	0x00000000


	//----- nvinfo : EIATTR_CBANK_PARAM_SIZE
	.align		4
.L_41:
        /*01f4*/ 	.byte	0x03, 0x19
        /*01f6*/ 	.short	0x0470


	//----- nvinfo : EIATTR_PARAM_CBANK
	.align		4
        /*01f8*/ 	.byte	0x04, 0x0a
        /*01fa*/ 	.short	(.L_43 - .L_42)
	.align		4
.L_42:
        /*01fc*/ 	.word	index@(.nv.constant0._ZN7cutlass13device_kernelINS_4gemm6kernel13GemmUniversalIN4cute5tupleIJiiiiEEENS1_10collective13CollectiveMmaINS1_34MainloopSm90TmaGmmaWarpSpecializedILi2ENS5_IJNS4_1CILi1EEESB_SB_EEENS1_35KernelTmaWarpSpecializedCooperativeEEENS5_IJNSA_ILi192EEENSA_ILi16EEENSA_ILi256EEEEEENS_6half_tENS5_IJlSB_lEEESJ_SK_NS4_8TiledMMAINS4_8MMA_AtomIJNS4_4SM904GMMA25MMA_64x16x16_F32F16F16_SSILNSO_5MajorE0ELSQ_0ELNSO_7ScaleInE1ELSR_1EEEEEENS4_6LayoutINS5_IJNSA_ILi2EEESB_SB_EEENS5_IJSB_NSA_ILi0EEESX_EEEEENS5_IJNS4_10UnderscoreES10_S10_EEEEENS4_13SM90_TMA_LOADENS4_14ComposedLayoutINS4_7SwizzleILi3ELi4ELi3EEENS4_18smem_ptr_flag_bitsILi16EEENSU_INS5_IJNSA_ILi8EEENSA_ILi64EEEEEENS5_IJS1A_SB_EEEEEEEvNS4_8identityES13_S1E_vS1F_EENS_8epilogue10collective6detail29Sm90TmaWarpSpecializedAdapterINS1I_15DefaultEpilogueISJ_SK_SK_NS1H_6thread17LinearCombinationISJ_Li1EffLNS1M_9ScaleType4KindE0ELNS_15FloatRoundStyleE2ESJ_EENS1_15EpilogueDefaultEEEEEvvEEEEvNT_6ParamsE)
        /*0200*/ 	.short	0x0210
        /*0202*/ 	.short	0x0470


	//----- nvinfo : EIATTR_SW_WAR
	.align		4
.L_43:
        /*0204*/ 	.byte	0x04, 0x36
        /*0206*/ 	.short	(.L_45 - .L_44)
.L_44:
        /*0208*/ 	.word	0x00000008
.L_45:


//--------------------- .nv.callgraph             --------------------------
	.section	.nv.callgraph,"",@"SHT_CUDA_CALLGRAPH"
	.align	4
	.sectionentsize	8
	.align		4
        /*0000*/ 	.word	0x00000000
	.align		4
        /*0004*/ 	.word	0xffffffff
	.align		4
        /*0008*/ 	.word	index@(_ZN7cutlass13device_kernelINS_4gemm6kernel13GemmUniversalIN4cute5tupleIJiiiiEEENS1_10collective13CollectiveMmaINS1_34MainloopSm90TmaGmmaWarpSpecializedILi2ENS5_IJNS4_1CILi1EEESB_SB_EEENS1_35KernelTmaWarpSpecializedCooperativeEEENS5_IJNSA_ILi192EEENSA_ILi16EEENSA_ILi256EEEEEENS_6half_tENS5_IJlSB_lEEESJ_SK_NS4_8TiledMMAINS4_8MMA_AtomIJNS4_4SM904GMMA25MMA_64x16x16_F32F16F16_SSILNSO_5MajorE0ELSQ_0ELNSO_7ScaleInE1ELSR_1EEEEEENS4_6LayoutINS5_IJNSA_ILi2EEESB_SB_EEENS5_IJSB_NSA_ILi0EEESX_EEEEENS5_IJNS4_10UnderscoreES10_S10_EEEEENS4_13SM90_TMA_LOADENS4_14ComposedLayoutINS4_7SwizzleILi3ELi4ELi3EEENS4_18smem_ptr_flag_bitsILi16EEENSU_INS5_IJNSA_ILi8EEENSA_ILi64EEEEEENS5_IJS1A_SB_EEEEEEEvNS4_8identityES13_S1E_vS1F_EENS_8epilogue10collective6detail29Sm90TmaWarpSpecializedAdapterINS1I_15DefaultEpilogueISJ_SK_SK_NS1H_6thread17LinearCombinationISJ_Li1EffLNS1M_9ScaleType4KindE0ELNS_15FloatRoundStyleE2ESJ_EENS1_15EpilogueDefaultEEEEEvvEEEEvNT_6ParamsE)
	.align		4
        /*000c*/ 	.word	index@(__assertfail)
	.align		4
        /*0010*/ 	.word	0x00000000
	.align		4
        /*0014*/ 	.word	0xfffffffe
	.align		4
        /*0018*/ 	.word	0x00000000
	.align		4
        /*001c*/ 	.word	0xfffffffd
	.align		4
        /*0020*/ 	.word	0x00000000
	.align		4
        /*0024*/ 	.word	0xfffffffc


//--------------------- .nv.constant4             --------------------------
	.section	.nv.constant4,"a",@progbits
	.align	8
	.align		8
.nv.constant4:
        /*0000*/ 	.dword	__assertfail
	.align		8
        /*0008*/ 	.dword	__unnamed_1
	.align		8
        /*0010*/ 	.dword	_ZN39_INTERNAL_ffd2c886_4_k_cu_79c67485_67854cuda3std3__45__cpo5beginE
	.align		8
        /*0018*/ 	.dword	_ZN39_INTERNAL_ffd2c886_4_k_cu_79c67485_67854cuda3std3__45__cpo3endE
	.align		8
        /*0020*/ 	.dword	_ZN39_INTERNAL_ffd2c886_4_k_cu_79c67485_67854cuda3std3__45__cpo6cbeginE
	.align		8
        /*0028*/ 	.dword	_ZN39_INTERNAL_ffd2c886_4_k_cu_79c67485_67854cuda3std3__45__cpo4cendE
	.align		8
        /*0030*/ 	.dword	_ZN39_INTERNAL_ffd2c886_4_k_cu_79c67485_67854cuda3std3__441_GLOBAL__N__ffd2c886_4_k_cu_79c67485_67856ignoreE
	.align		8
        /*0038*/ 	.dword	_ZN39_INTERNAL_ffd2c886_4_k_cu_79c67485_67854cuda3std3__419piecewise_constructE
	.align		8
        /*0040*/ 	.dword	_ZN39_INTERNAL_ffd2c886_4_k_cu_79c67485_67854cuda3std3__48in_placeE
	.align		8
        /*0048*/ 	.dword	_ZN39_INTERNAL_ffd2c886_4_k_cu_79c67485_67854cuda3std6ranges3__45__cpo4swapE
	.align		8
        /*0050*/ 	.dword	_ZN39_INTERNAL_ffd2c886_4_k_cu_79c67485_67854cuda3std6ranges3__45__cpo9iter_moveE
	.align		8
        /*0058*/ 	.dword	_ZN39_INTERNAL_ffd2c886_4_k_cu_79c67485_67854cute7productE
	.align		8
        /*0060*/ 	.dword	_ZN39_INTERNAL_ffd2c886_4_k_cu_79c67485_67854cute1_E
	.align		8
        /*0068*/ 	.dword	$str$22
	.align		8
        /*0070*/ 	.dword	$str$23


//--------------------- .text._ZN7cutlass13device_kernelINS_4gemm6kernel13GemmUniversalIN4cute5tupleIJiiiiEEENS1_10collective13CollectiveMmaINS1_34MainloopSm90TmaGmmaWarpSpecializedILi2ENS5_IJNS4_1CILi1EEESB_SB_EEENS1_35KernelTmaWarpSpecializedCooperativeEEENS5_IJNSA_ILi192EEENSA_ILi16EEENSA_ILi256EEEEEENS_6half_tENS5_IJlSB_lEEESJ_SK_NS4_8TiledMMAINS4_8MMA_AtomIJNS4_4SM904GMMA25MMA_64x16x16_F32F16F16_SSILNSO_5MajorE0ELSQ_0ELNSO_7ScaleInE1ELSR_1EEEEEENS4_6LayoutINS5_IJNSA_ILi2EEESB_SB_EEENS5_IJSB_NSA_ILi0EEESX_EEEEENS5_IJNS4_10UnderscoreES10_S10_EEEEENS4_13SM90_TMA_LOADENS4_14ComposedLayoutINS4_7SwizzleILi3ELi4ELi3EEENS4_18smem_ptr_flag_bitsILi16EEENSU_INS5_IJNSA_ILi8EEENSA_ILi64EEEEEENS5_IJS1A_SB_EEEEEEEvNS4_8identityES13_S1E_vS1F_EENS_8epilogue10collective6detail29Sm90TmaWarpSpecializedAdapterINS1I_15DefaultEpilogueISJ_SK_SK_NS1H_6thread17LinearCombinationISJ_Li1EffLNS1M_9ScaleType4KindE0ELNS_15FloatRoundStyleE2ESJ_EENS1_15EpilogueDefaultEEEEEvvEEEEvNT_6ParamsE --------------------------
	.section	.text._ZN7cutlass13device_kernelINS_4gemm6kernel13GemmUniversalIN4cute5tupleIJiiiiEEENS1_10collective13CollectiveMmaINS1_34MainloopSm90TmaGmmaWarpSpecializedILi2ENS5_IJNS4_1CILi1EEESB_SB_EEENS1_35KernelTmaWarpSpecializedCooperativeEEENS5_IJNSA_ILi192EEENSA_ILi16EEENSA_ILi256EEEEEENS_6half_tENS5_IJlSB_lEEESJ_SK_NS4_8TiledMMAINS4_8MMA_AtomIJNS4_4SM904GMMA25MMA_64x16x16_F32F16F16_SSILNSO_5MajorE0ELSQ_0ELNSO_7ScaleInE1ELSR_1EEEEEENS4_6LayoutINS5_IJNSA_ILi2EEESB_SB_EEENS5_IJSB_NSA_ILi0EEESX_EEEEENS5_IJNS4_10UnderscoreES10_S10_EEEEENS4_13SM90_TMA_LOADENS4_14ComposedLayoutINS4_7SwizzleILi3ELi4ELi3EEENS4_18smem_ptr_flag_bitsILi16EEENSU_INS5_IJNSA_ILi8EEENSA_ILi64EEEEEENS5_IJS1A_SB_EEEEEEEvNS4_8identityES13_S1E_vS1F_EENS_8epilogue10collective6detail29Sm90TmaWarpSpecializedAdapterINS1I_15DefaultEpilogueISJ_SK_SK_NS1H_6thread17LinearCombinationISJ_Li1EffLNS1M_9ScaleType4KindE0ELNS_15FloatRoundStyleE2ESJ_EENS1_15EpilogueDefaultEEEEEvvEEEEvNT_6ParamsE,"ax",@progbits
	.align	128
.text._ZN7cutlass13device_kernelINS_4gemm6kernel13GemmUniversalIN4cute5tupleIJiiiiEEENS1_10collective13CollectiveMmaINS1_34MainloopSm90TmaGmmaWarpSpecializedILi2ENS5_IJNS4_1CILi1EEESB_SB_EEENS1_35KernelTmaWarpSpecializedCooperativeEEENS5_IJNSA_ILi192EEENSA_ILi16EEENSA_ILi256EEEEEENS_6half_tENS5_IJlSB_lEEESJ_SK_NS4_8TiledMMAINS4_8MMA_AtomIJNS4_4SM904GMMA25MMA_64x16x16_F32F16F16_SSILNSO_5MajorE0ELSQ_0ELNSO_7ScaleInE1ELSR_1EEEEEENS4_6LayoutINS5_IJNSA_ILi2EEESB_SB_EEENS5_IJSB_NSA_ILi0EEESX_EEEEENS5_IJNS4_10UnderscoreES10_S10_EEEEENS4_13SM90_TMA_LOADENS4_14ComposedLayoutINS4_7SwizzleILi3ELi4ELi3EEENS4_18smem_ptr_flag_bitsILi16EEENSU_INS5_IJNSA_ILi8EEENSA_ILi64EEEEEENS5_IJS1A_SB_EEEEEEEvNS4_8identityES13_S1E_vS1F_EENS_8epilogue10collective6detail29Sm90TmaWarpSpecializedAdapterINS1I_15DefaultEpilogueISJ_SK_SK_NS1H_6thread17LinearCombinationISJ_Li1EffLNS1M_9ScaleType4KindE0ELNS_15FloatRoundStyleE2ESJ_EENS1_15EpilogueDefaultEEEEEvvEEEEvNT_6ParamsE:
        .type           _ZN7cutlass13device_kernelINS_4gemm6kernel13GemmUniversalIN4cute5tupleIJiiiiEEENS1_10collective13CollectiveMmaINS1_34MainloopSm90TmaGmmaWarpSpecializedILi2ENS5_IJNS4_1CILi1EEESB_SB_EEENS1_35KernelTmaWarpSpecializedCooperativeEEENS5_IJNSA_ILi192EEENSA_ILi16EEENSA_ILi256EEEEEENS_6half_tENS5_IJlSB_lEEESJ_SK_NS4_8TiledMMAINS4_8MMA_AtomIJNS4_4SM904GMMA25MMA_64x16x16_F32F16F16_SSILNSO_5MajorE0ELSQ_0ELNSO_7ScaleInE1ELSR_1EEEEEENS4_6LayoutINS5_IJNSA_ILi2EEESB_SB_EEENS5_IJSB_NSA_ILi0EEESX_EEEEENS5_IJNS4_10UnderscoreES10_S10_EEEEENS4_13SM90_TMA_LOADENS4_14ComposedLayoutINS4_7SwizzleILi3ELi4ELi3EEENS4_18smem_ptr_flag_bitsILi16EEENSU_INS5_IJNSA_ILi8EEENSA_ILi64EEEEEENS5_IJS1A_SB_EEEEEEEvNS4_8identityES13_S1E_vS1F_EENS_8epilogue10collective6detail29Sm90TmaWarpSpecializedAdapterINS1I_15DefaultEpilogueISJ_SK_SK_NS1H_6thread17LinearCombinationISJ_Li1EffLNS1M_9ScaleType4KindE0ELNS_15FloatRoundStyleE2ESJ_EENS1_15EpilogueDefaultEEEEEvvEEEEvNT_6ParamsE,@function
        .size           _ZN7cutlass13device_kernelINS_4gemm6kernel13GemmUniversalIN4cute5tupleIJiiiiEEENS1_10collective13CollectiveMmaINS1_34MainloopSm90TmaGmmaWarpSpecializedILi2ENS5_IJNS4_1CILi1EEESB_SB_EEENS1_35KernelTmaWarpSpecializedCooperativeEEENS5_IJNSA_ILi192EEENSA_ILi16EEENSA_ILi256EEEEEENS_6half_tENS5_IJlSB_lEEESJ_SK_NS4_8TiledMMAINS4_8MMA_AtomIJNS4_4SM904GMMA25MMA_64x16x16_F32F16F16_SSILNSO_5MajorE0ELSQ_0ELNSO_7ScaleInE1ELSR_1EEEEEENS4_6LayoutINS5_IJNSA_ILi2EEESB_SB_EEENS5_IJSB_NSA_ILi0EEESX_EEEEENS5_IJNS4_10UnderscoreES10_S10_EEEEENS4_13SM90_TMA_LOADENS4_14ComposedLayoutINS4_7SwizzleILi3ELi4ELi3EEENS4_18smem_ptr_flag_bitsILi16EEENSU_INS5_IJNSA_ILi8EEENSA_ILi64EEEEEENS5_IJS1A_SB_EEEEEEEvNS4_8identityES13_S1E_vS1F_EENS_8epilogue10collective6detail29Sm90TmaWarpSpecializedAdapterINS1I_15DefaultEpilogueISJ_SK_SK_NS1H_6thread17LinearCombinationISJ_Li1EffLNS1M_9ScaleType4KindE0ELNS_15FloatRoundStyleE2ESJ_EENS1_15EpilogueDefaultEEEEEvvEEEEvNT_6ParamsE,(.L_x_92 - _ZN7cutlass13device_kernelINS_4gemm6kernel13GemmUniversalIN4cute5tupleIJiiiiEEENS1_10collective13CollectiveMmaINS1_34MainloopSm90TmaGmmaWarpSpecializedILi2ENS5_IJNS4_1CILi1EEESB_SB_EEENS1_35KernelTmaWarpSpecializedCooperativeEEENS5_IJNSA_ILi192EEENSA_ILi16EEENSA_ILi256EEEEEENS_6half_tENS5_IJlSB_lEEESJ_SK_NS4_8TiledMMAINS4_8MMA_AtomIJNS4_4SM904GMMA25MMA_64x16x16_F32F16F16_SSILNSO_5MajorE0ELSQ_0ELNSO_7ScaleInE1ELSR_1EEEEEENS4_6LayoutINS5_IJNSA_ILi2EEESB_SB_EEENS5_IJSB_NSA_ILi0EEESX_EEEEENS5_IJNS4_10UnderscoreES10_S10_EEEEENS4_13SM90_TMA_LOADENS4_14ComposedLayoutINS4_7SwizzleILi3ELi4ELi3EEENS4_18smem_ptr_flag_bitsILi16EEENSU_INS5_IJNSA_ILi8EEENSA_ILi64EEEEEENS5_IJS1A_SB_EEEEEEEvNS4_8identityES13_S1E_vS1F_EENS_8epilogue10collective6detail29Sm90TmaWarpSpecializedAdapterINS1I_15DefaultEpilogueISJ_SK_SK_NS1H_6thread17LinearCombinationISJ_Li1EffLNS1M_9ScaleType4KindE0ELNS_15FloatRoundStyleE2ESJ_EENS1_15EpilogueDefaultEEEEEvvEEEEvNT_6ParamsE)
        .other          _ZN7cutlass13device_kernelINS_4gemm6kernel13GemmUniversalIN4cute5tupleIJiiiiEEENS1_10collective13CollectiveMmaINS1_34MainloopSm90TmaGmmaWarpSpecializedILi2ENS5_IJNS4_1CILi1EEESB_SB_EEENS1_35KernelTmaWarpSpecializedCooperativeEEENS5_IJNSA_ILi192EEENSA_ILi16EEENSA_ILi256EEEEEENS_6half_tENS5_IJlSB_lEEESJ_SK_NS4_8TiledMMAINS4_8MMA_AtomIJNS4_4SM904GMMA25MMA_64x16x16_F32F16F16_SSILNSO_5MajorE0ELSQ_0ELNSO_7ScaleInE1ELSR_1EEEEEENS4_6LayoutINS5_IJNSA_ILi2EEESB_SB_EEENS5_IJSB_NSA_ILi0EEESX_EEEEENS5_IJNS4_10UnderscoreES10_S10_EEEEENS4_13SM90_TMA_LOADENS4_14ComposedLayoutINS4_7SwizzleILi3ELi4ELi3EEENS4_18smem_ptr_flag_bitsILi16EEENSU_INS5_IJNSA_ILi8EEENSA_ILi64EEEEEENS5_IJS1A_SB_EEEEEEEvNS4_8identityES13_S1E_vS1F_EENS_8epilogue10collective6detail29Sm90TmaWarpSpecializedAdapterINS1I_15DefaultEpilogueISJ_SK_SK_NS1H_6thread17LinearCombinationISJ_Li1EffLNS1M_9ScaleType4KindE0ELNS_15FloatRoundStyleE2ESJ_EENS1_15EpilogueDefaultEEEEEvvEEEEvNT_6ParamsE,@"STO_CUDA_ENTRY STV_DEFAULT"
_ZN7cutlass13device_kernelINS_4gemm6kernel13GemmUniversalIN4cute5tupleIJiiiiEEENS1_10collective13CollectiveMmaINS1_34MainloopSm90TmaGmmaWarpSpecializedILi2ENS5_IJNS4_1CILi1EEESB_SB_EEENS1_35KernelTmaWarpSpecializedCooperativeEEENS5_IJNSA_ILi192EEENSA_ILi16EEENSA_ILi256EEEEEENS_6half_tENS5_IJlSB_lEEESJ_SK_NS4_8TiledMMAINS4_8MMA_AtomIJNS4_4SM904GMMA25MMA_64x16x16_F32F16F16_SSILNSO_5MajorE0ELSQ_0ELNSO_7ScaleInE1ELSR_1EEEEEENS4_6LayoutINS5_IJNSA_ILi2EEESB_SB_EEENS5_IJSB_NSA_ILi0EEESX_EEEEENS5_IJNS4_10UnderscoreES10_S10_EEEEENS4_13SM90_TMA_LOADENS4_14ComposedLayoutINS4_7SwizzleILi3ELi4ELi3EEENS4_18smem_ptr_flag_bitsILi16EEENSU_INS5_IJNSA_ILi8EEENSA_ILi64EEEEEENS5_IJS1A_SB_EEEEEEEvNS4_8identityES13_S1E_vS1F_EENS_8epilogue10collective6detail29Sm90TmaWarpSpecializedAdapterINS1I_15DefaultEpilogueISJ_SK_SK_NS1H_6thread17LinearCombinationISJ_Li1EffLNS1M_9ScaleType4KindE0ELNS_15FloatRoundStyleE2ESJ_EENS1_15EpilogueDefaultEEEEEvvEEEEvNT_6ParamsE:
[----:B------:R-:W0:Y:S01]  /*0000*/  LDC R1, c[0x0][0x28] ;  /* 0x00000a00ff017b82 */ /* 0x000e220000000800 */
[----:B------:R-:W1:Y:S01]  /*0010*/  S2R R18, SR_TID.X ;  /* 0x0000000000127919 */ /* 0x000e620000002100 */
[----:B------:R-:W-:Y:S01]  /*0020*/  ELECT P0, URZ, PT ;  /* 0x00000000003f782f */ /* 0x000fe20003800000 */
[----:B------:R-:W-:Y:S01]  /*0030*/  BSSY B0, `(.L_x_0) ;  /* 0x000000f000007945 */ /* 0x000fe20003800000 */
[--C-:B-1----:R-:W-:Y:S02]  /*0040*/  SHF.R.U32.HI R0, RZ, 0x5, R18.reuse ;  /* 0x00000005ff007819 */ /* 0x102fe40000011612 */
[----:B------:R-:W-:-:S03]  /*0050*/  SHF.R.U32.HI R22, RZ, 0x7, R18 ;  /* 0x00000007ff167819 */ /* 0x000fc60000011612 */
[----:B------:R-:W1:Y:S04]  /*0060*/  SHFL.IDX PT, R2, R0, RZ, 0x1f ;  /* 0x00001fff00027589 */ /* 0x000e6800000e0000 */
[----:B------:R2:W3:Y:S01]  /*0070*/  SHFL.IDX PT, R10, R22, RZ, 0x1f ;  /* 0x00001fff160a7589 */ /* 0x0004e200000e0000 */
[----:B-1----:R-:W-:-:S13]  /*0080*/  ISETP.NE.OR P0, PT, R2, RZ, !P0 ;  /* 0x000000ff0200720c */ /* 0x002fda0004705670 */
[----:B0-23--:R-:W-:Y:S05]  /*0090*/  @P0 BRA `(.L_x_1) ;  /* 0x0000000000200947 */ /* 0x00dfea0003800000 */
[----:B------:R-:W-:Y:S02]  /*00a0*/  ULDC.64 UR4, c[0x0][0x198] ;  /* 0x0000660000047ab9 */ /* 0x000fe40000000a00 */
[----:B------:R-:W-:Y:S02]  /*00b0*/  UIADD3 UR6, UP0, UR4, 0xf0, URZ ;  /* 0x000000f004067890 */ /* 0x000fe4000ff1e03f */
[----:B------:R-:W-:Y:S02]  /*00c0*/  UIADD3 UR4, UP1, UR4, 0x1f0, URZ ;  /* 0x000001f004047890 */ /* 0x000fe4000ff3e03f */
[----:B------:R-:W-:Y:S02]  /*00d0*/  UIADD3.X UR7, URZ, UR5, URZ, UP0, !UPT ;  /* 0x000000053f077290 */ /* 0x000fe400087fe43f */
[----:B------:R-:W-:-:S07]  /*00e0*/  UIADD3.X UR5, URZ, UR5, URZ, UP1, !UPT ;  /* 0x000000053f057290 */ /* 0x000fce0008ffe43f */
[----:B------:R0:W-:Y:S02]  /*00f0*/  UTMACCTL.PF [UR6] ;  /* 0x00000000060079b9 */ /* 0x0001e40008040000 */
[----:B------:R0:W-:Y:S02]  /*0100*/  UTMACCTL.PF [UR4] ;  /* 0x00000000040079b9 */ /* 0x0001e40008040000 */
[----:B0-----:R-:W-:Y:S01]  /*0110*/  NOP ;  /* 0x0000000000007918 */ /* 0x001fe20000000000 */
.L_x_1:
[----:B------:R-:W-:Y:S05]  /*0120*/  BSYNC B0 ;  /* 0x0000000000007941 */ /* 0x000fea0003800000 */
.L_x_0:
[----:B------:R-:W0:Y:S02]  /*0130*/  SHFL.IDX PT, R3, R0, RZ, 0x1f ;  /* 0x00001fff00037589 */ /* 0x000e2400000e0000 */
[----:B0-----:R-:W-:-:S13]  /*0140*/  ISETP.NE.AND P0, PT, R3, RZ, PT ;  /* 0x000000ff0300720c */ /* 0x001fda0003f05270 */
[----:B------:R-:W-:Y:S05]  /*0150*/  @P0 BRA `(.L_x_2) ;  /* 0x0000000000480947 */ /* 0x000fea0003800000 */
[----:B------:R-:W0:Y:S01]  /*0160*/  S2UR UR8, SR_CgaCtaId ;  /* 0x00000000000879c3 */ /* 0x000e220000008800 */
[----:B------:R-:W-:Y:S01]  /*0170*/  UMOV UR4, 0x400 ;  /* 0x0000040000047882 */ /* 0x000fe20000000000 */
[----:B------:R-:W-:Y:S01]  /*0180*/  UMOV UR5, 0x1 ;  /* 0x0000000100057882 */ /* 0x000fe20000000000 */
[----:B------:R-:W-:Y:S01]  /*0190*/  UMOV UR6, 0x100 ;  /* 0x0000010000067882 */ /* 0x000fe20000000000 */
[----:B------:R-:W-:Y:S01]  /*01a0*/  ELECT P0, URZ, PT ;  /* 0x00000000003f782f */ /* 0x000fe20003800000 */
[----:B------:R-:W-:-:S04]  /*01b0*/  UIADD3 UR6, -UR6, 0x100000, URZ ;  /* 0x0010000006067890 */ /* 0x000fc8000fffe13f */
[----:B------:R-:W-:Y:S02]  /*01c0*/  USHF.L.U32 UR7, UR6, 0xb, URZ ;  /* 0x0000000b06077899 */ /* 0x000fe4000800063f */
[----:B------:R-:W-:Y:S02]  /*01d0*/  USHF.L.U32 UR6, UR6, 0x1, URZ ;  /* 0x0000000106067899 */ /* 0x000fe4000800063f */
[----:B0-----:R-:W-:Y:S02]  /*01e0*/  ULEA UR8, UR8, UR4, 0x18 ;  /* 0x0000000408087291 */ /* 0x001fe4000f8ec03f */
[----:B------:R-:W-:-:S04]  /*01f0*/  UIADD3 UR4, -UR5, 0x100000, URZ ;  /* 0x0010000005047890 */ /* 0x000fc8000fffe13f */
[----:B------:R-:W-:Y:S02]  /*0200*/  USHF.L.U32 UR5, UR4, 0xb, URZ ;  /* 0x0000000b04057899 */ /* 0x000fe4000800063f */
[----:B------:R-:W-:Y:S01]  /*0210*/  USHF.L.U32 UR4, UR4, 0x1, URZ ;  /* 0x0000000104047899 */ /* 0x000fe2000800063f */
[----:B------:R-:W0:Y:S11]  /*0220*/  FENCE.VIEW.ASYNC.S ;  /* 0x00000000000073c6 */ /* 0x000e360000000000 */
[----:B0-----:R0:W1:Y:S01]  /*0230*/  SYNCS.EXCH.64 URZ, [UR8], UR4 ;  /* 0x00000004083f75b2 */ /* 0x0010620008000100 */
[----:B------:R0:W2:Y:S01]  /*0240*/  SYNCS.EXCH.64 URZ, [UR8+0x10], UR6 ;  /* 0x00001006083f75b2 */ /* 0x0000a20008000100 */
[----:B------:R0:W3:Y:S01]  /*0250*/  SYNCS.EXCH.64 URZ, [UR8+0x8], UR4 ;  /* 0x00000804083f75b2 */ /* 0x0000e20008000100 */
[----:B------:R0:W4:Y:S01]  /*0260*/  SYNCS.EXCH.64 URZ, [UR8+0x18], UR6 ;  /* 0x00001806083f75b2 */ /* 0x0001220008000100 */
[----:B------:R-:W-:Y:S01]  /*0270*/  NOP ;  /* 0x0000000000007918 */ /* 0x000fe20000000000 */
.L_x_2:
[----:B------:R-:W5:Y:S01]  /*0280*/  SHFL.IDX PT, R0, R0, RZ, 0x1f ;  /* 0x00001fff00007589 */ /* 0x000f6200000e0000 */
[----:B------:R-:W-:Y:S01]  /*0290*/  ELECT P0, URZ, PT ;  /* 0x00000000003f782f */ /* 0x000fe20003800000 */
[----:B------:R-:W1:Y:S01]  /*02a0*/  LDC R16, c[0x0][0x65c] ;  /* 0x00019700ff107b82 */ /* 0x000e620000000800 */
[----:B------:R-:W-:Y:S01]  /*02b0*/  SHF.R.S32.HI R5, RZ, 0x1f, R2 ;  /* 0x0000001fff057819 */ /* 0x000fe20000011402 */
[----:B------:R-:W2:Y:S01]  /*02c0*/  S2R R3, SR_CTAID.Y ;  /* 0x0000000000037919 */ /* 0x000ea20000002600 */
[----:B0-----:R-:W-:Y:S01]  /*02d0*/  UMOV UR4, 0x20 ;  /* 0x0000002000047882 */ /* 0x001fe20000000000 */
[----:B------:R-:W-:Y:S01]  /*02e0*/  ISETP.NE.AND P2, PT, R10, RZ, PT ;  /* 0x000000ff0a00720c */ /* 0x000fe20003f45270 */
[----:B------:R-:W-:Y:S01]  /*02f0*/  NOP ;  /* 0x0000000000007918 */ /* 0x000fe20000000000 */
[----:B------:R-:W0:Y:S01]  /*0300*/  S2R R4, SR_CTAID.X ;  /* 0x0000000000047919 */ /* 0x000e220000002500 */
[----:B------:R-:W-:Y:S01]  /*0310*/  LEA.HI R5, R5, R2, RZ, 0x2 ;  /* 0x0000000205057211 */ /* 0x000fe200078f10ff */
[----:B------:R-:W-:-:S03]  /*0320*/  NOP ;  /* 0x0000000000007918 */ /* 0x000fc60000000000 */
[----:B------:R-:W-:Y:S02]  /*0330*/  LOP3.LUT R5, R5, 0xfffffffc, RZ, 0xc0, !PT ;  /* 0xfffffffc05057812 */ /* 0x000fe400078ec0ff */
[----:B-----5:R-:W-:Y:S02]  /*0340*/  ISETP.NE.OR P0, PT, R0, RZ, !P0 ;  /* 0x000000ff0000720c */ /* 0x020fe40004705670 */
[----:B-1----:R-:W-:-:S04]  /*0350*/  ISETP.NE.AND P3, PT, R16, 0x1, PT ;  /* 0x000000011000780c */ /* 0x002fc80003f65270 */
[----:B------:R-:W-:Y:S01]  /*0360*/  P2R R0, PR, RZ, 0x8 ;  /* 0x00000008ff007803 */ /* 0x000fe20000000000 */
[----:B------:R-:W-:Y:S02]  /*0370*/  IMAD.IADD R0, R2, 0x1, -R5 ;  /* 0x0000000102007824 */ /* 0x000fe400078e0a05 */
[----:B------:R-:W-:-:S04]  /*0380*/  IMAD.MOV.U32 R5, RZ, RZ, RZ ;  /* 0x000000ffff057224 */ /* 0x000fc800078e00ff */
[----:B------:R-:W-:Y:S01]  /*0390*/  VOTEU.ALL UP0, P0 ;  /* 0x00000000003f7886 */ /* 0x000fe20000000000 */
[----:B------:R-:W-:Y:S01]  /*03a0*/  VOTEU.ALL UP1, P0 ;  /* 0x00000000003f7886 */ /* 0x000fe20000020000 */
[----:B------:R-:W0:Y:S01]  /*03b0*/  @P3 LDC R9, c[0x0][0x10] ;  /* 0x00000400ff093b82 */ /* 0x000e220000000800 */
[----:B--2---:R-:W-:Y:S02]  /*03c0*/  @P3 IMAD.MOV.U32 R6, RZ, RZ, R3 ;  /* 0x000000ffff063224 */ /* 0x004fe400078e0003 */
[----:B------:R-:W-:Y:S01]  /*03d0*/  @!UP0 UMOV UR6, 0x400 ;  /* 0x0000040000068882 */ /* 0x000fe20000000000 */
[----:B------:R-:W-:-:S04]  /*03e0*/  @!UP0 UIADD3 UR4, -UR4, 0x100000, URZ ;  /* 0x0010000004048890 */ /* 0x000fc8000fffe13f */
[----:B------:R-:W-:Y:S02]  /*03f0*/  @!UP0 USHF.L.U32 UR5, UR4, 0xb, URZ ;  /* 0x0000000b04058899 */ /* 0x000fe4000800063f */
[----:B------:R-:W-:Y:S01]  /*0400*/  @!UP0 USHF.L.U32 UR4, UR4, 0x1, URZ ;  /* 0x0000000104048899 */ /* 0x000fe2000800063f */
[----:B------:R-:W-:Y:S02]  /*0410*/  @P3 IMAD.MOV.U32 R7, RZ, RZ, RZ ;  /* 0x000000ffff073224 */ /* 0x000fe400078e00ff */
[----:B------:R-:W-:Y:S01]  /*0420*/  @P3 IMAD.MOV.U32 R17, RZ, RZ, RZ ;  /* 0x000000ffff113224 */ /* 0x000fe200078e00ff */
[----:B------:R-:W1:Y:S08]  /*0430*/  @!UP0 S2UR UR7, SR_CgaCtaId ;  /* 0x00000000000789c3 */ /* 0x000e700000008800 */
[----:B------:R-:W2:Y:S01]  /*0440*/  @!P3 LDC R11, c[0x0][0xc] ;  /* 0x00000300ff0bbb82 */ /* 0x000ea20000000800 */
[----:B0-----:R-:W-:-:S04]  /*0450*/  @P3 IMAD.WIDE.U32 R8, R4, R9, R6 ;  /* 0x0000000904083225 */ /* 0x001fc800078e0006 */
[----:B------:R-:W-:Y:S02]  /*0460*/  @P3 IMAD.MOV.U32 R2, RZ, RZ, R8 ;  /* 0x000000ffff023224 */ /* 0x000fe400078e0008 */
[----:B------:R-:W-:Y:S01]  /*0470*/  @P3 IMAD.IADD R17, R9, 0x1, R17 ;  /* 0x0000000109113824 */ /* 0x000fe200078e0211 */
[----:B-1----:R-:W-:Y:S01]  /*0480*/  @!UP0 ULEA UR6, UR7, UR6, 0x18 ;  /* 0x0000000607068291 */ /* 0x002fe2000f8ec03f */
[----:B------:R-:W-:Y:S01]  /*0490*/  VOTEU.ALL UP0, P0 ;  /* 0x00000000003f7886 */ /* 0x000fe20000000000 */
[----:B------:R-:W-:-:S04]  /*04a0*/  ISETP.NE.AND P0, PT, R0, 0x3, PT ;  /* 0x000000030000780c */ /* 0x000fc80003f05270 */
[----:B------:R-:W-:Y:S01]  /*04b0*/  ISETP.EQ.OR P0, PT, R0, RZ, !P0 ;  /* 0x000000ff0000720c */ /* 0x000fe20004702670 */
[----:B--2---:R-:W-:-:S03]  /*04c0*/  @!P3 IMAD.WIDE.U32 R6, R11, R3, R4 ;  /* 0x000000030b06b225 */ /* 0x004fc600078e0004 */
[C---:B------:R-:W-:Y:S01]  /*04d0*/  ISETP.EQ.AND P0, PT, R10.reuse, RZ, P0 ;  /* 0x000000ff0a00720c */ /* 0x040fe20000702270 */
[----:B------:R-:W-:Y:S01]  /*04e0*/  VIADD R10, R10, 0xffffffff ;  /* 0xffffffff0a0a7836 */ /* 0x000fe20000000000 */
[----:B------:R-:W0:Y:S02]  /*04f0*/  FENCE.VIEW.ASYNC.S ;  /* 0x00000000000073c6 */ /* 0x000e240000000000 */
[----:B0-----:R0:W3:Y:S01]  /*0500*/  @!UP0 SYNCS.EXCH.64 URZ, [UR6+0x30], UR4 ;  /* 0x00003004063f85b2 */ /* 0x0010e20008000100 */
[----:B------:R-:W-:Y:S01]  /*0510*/  @!P3 IMAD.MOV.U32 R2, RZ, RZ, R6 ;  /* 0x000000ffff02b224 */ /* 0x000fe200078e0006 */
[----:B------:R-:W-:Y:S01]  /*0520*/  SEL R19, RZ, 0x1, !P0 ;  /* 0x00000001ff137807 */ /* 0x000fe20004000000 */
[----:B------:R-:W-:Y:S01]  /*0530*/  @!P3 IMAD.MOV.U32 R17, RZ, RZ, R7 ;  /* 0x000000ffff11b224 */ /* 0x000fe200078e0007 */
[----:B------:R-:W-:-:S04]  /*0540*/  ISETP.GE.U32.AND P1, PT, R10, 0x2, PT ;  /* 0x000000020a00780c */ /* 0x000fc80003f26070 */
[----:B------:R-:W-:Y:S01]  /*0550*/  SEL R19, R19, 0x2, P1 ;  /* 0x0000000213137807 */ /* 0x000fe20000800000 */
[----:B------:R0:W3:Y:S01]  /*0560*/  @!UP1 SYNCS.EXCH.64 URZ, [UR6+0x38], UR4 ;  /* 0x00003804063f95b2 */ /* 0x0000e20008000100 */
[----:B------:R-:W-:Y:S01]  /*0570*/  NOP ;  /* 0x0000000000007918 */ /* 0x000fe20000000000 */
[----:B---34-:R-:W-:Y:S06]  /*0580*/  BAR.SYNC.DEFER_BLOCKING 0x0 ;  /* 0x0000000000007b1d */ /* 0x018fec0000010000 */
[----:B------:R-:W-:Y:S05]  /*0590*/  @!P2 BRA `(.L_x_3) ;  /* 0x000000480094a947 */ /* 0x000fea0003800000 */
[----:B------:R-:W-:-:S13]  /*05a0*/  ISETP.GT.U32.AND P0, PT, R10, 0x1, PT ;  /* 0x000000010a00780c */ /* 0x000fda0003f04070 */
[----:B0-----:R-:W-:Y:S05]  /*05b0*/  @P0 EXIT ;  /* 0x000000000000094d */ /* 0x001fea0003800000 */
[----:B------:R-:W-:Y:S01]  /*05c0*/  ULDC.64 UR4, c[0x0][0x650] ;  /* 0x0001940000047ab9 */ /* 0x000fe20000000a00 */
[----:B------:R-:W-:Y:S01]  /*05d0*/  PRMT R0, RZ, 0x7610, R0 ;  /* 0x00007610ff007816 */ /* 0x000fe20000000000 */
[----:B------:R-:W-:Y:S01]  /*05e0*/  IMAD.MOV.U32 R43, RZ, RZ, -0x1 ;  /* 0xffffffffff2b7424 */ /* 0x000fe200078e00ff */
[----:B------:R-:W-:Y:S01]  /*05f0*/  ISETP.GE.U32.AND P0, PT, R2, UR4, PT ;  /* 0x0000000402007c0c */ /* 0x000fe2000bf06070 */
[----:B------:R-:W-:Y:S02]  /*0600*/  IMAD.MOV.U32 R42, RZ, RZ, -0x1 ;  /* 0xffffffffff2a7424 */ /* 0x000fe400078e00ff */
[----:B------:R-:W-:Y:S01]  /*0610*/  IMAD.MOV.U32 R23, RZ, RZ, -0x1 ;  /* 0xffffffffff177424 */ /* 0x000fe200078e00ff */
[----:B------:R-:W-:-:S13]  /*0620*/  ISETP.GE.U32.AND.EX P0, PT, R17, UR5, PT, P0 ;  /* 0x0000000511007c0c */ /* 0x000fda000bf06100 */
[----:B------:R-:W-:Y:S05]  /*0630*/  @P0 BRA `(.L_x_4) ;  /* 0x00000004005c0947 */ /* 0x000fea0003800000 */
[----:B------:R-:W0:Y:S01]  /*0640*/  LDC.64 R14, c[0x0][0x628] ;  /* 0x00018a00ff0e7b82 */ /* 0x000e220000000a00 */
[----:B------:R-:W-:Y:S02]  /*0650*/  IMAD.MOV.U32 R6, RZ, RZ, R2 ;  /* 0x000000ffff067224 */ /* 0x000fe400078e0002 */
[----:B------:R-:W-:-:S05]  /*0660*/  IMAD.MOV.U32 R7, RZ, RZ, R17 ;  /* 0x000000ffff077224 */ /* 0x000fca00078e0011 */
[----:B------:R-:W1:Y:S08]  /*0670*/  LDC R0, c[0x0][0x630] ;  /* 0x00018c00ff007b82 */ /* 0x000e700000000800 */
[----:B------:R-:W2:Y:S01]  /*0680*/  LDC.64 R20, c[0x0][0x620] ;  /* 0x00018800ff147b82 */ /* 0x000ea20000000a00 */
[----:B0-----:R-:W-:-:S04]  /*0690*/  ISETP.NE.U32.AND P0, PT, R14, RZ, PT ;  /* 0x000000ff0e00720c */ /* 0x001fc80003f05070 */
[----:B------:R-:W-:-:S13]  /*06a0*/  ISETP.NE.AND.EX P0, PT, R15, RZ, PT, P0 ;  /* 0x000000ff0f00720c */ /* 0x000fda0003f05300 */
[----:B-12---:R-:W-:Y:S05]  /*06b0*/  @!P0 BRA `(.L_x_5) ;  /* 0x0000000000288947 */ /* 0x006fea0003800000 */
[----:B------:R-:W0:Y:S02]  /*06c0*/  LDC R11, c[0x0][0x634] ;  /* 0x00018d00ff0b7b82 */ /* 0x000e240000000800 */
[----:B0-----:R-:W-:-:S05]  /*06d0*/  IADD3 R11, P0, R2, R11, RZ ;  /* 0x0000000b020b7210 */ /* 0x001fca0007f1e0ff */
[----:B------:R-:W-:-:S04]  /*06e0*/  IMAD.X R13, RZ, RZ, R17, P0 ;  /* 0x000000ffff0d7224 */ /* 0x000fc800000e0611 */
[----:B------:R-:W-:-:S04]  /*06f0*/  IMAD.WIDE.U32 R6, R13, R14, RZ ;  /* 0x0000000e0d067225 */ /* 0x000fc800078e00ff */
[----:B------:R-:W-:-:S04]  /*0700*/  IMAD.WIDE.U32 R8, P0, R11, R15, R6 ;  /* 0x0000000f0b087225 */ /* 0x000fc80007800006 */
[----:B------:R-:W-:-:S04]  /*0710*/  IMAD.WIDE.U32 R6, R11, R14, RZ ;  /* 0x0000000e0b067225 */ /* 0x000fc800078e00ff */
[----:B------:R-:W-:Y:S01]  /*0720*/  IMAD.X R11, RZ, RZ, RZ, P0 ;  /* 0x000000ffff0b7224 */ /* 0x000fe200000e06ff */
[----:B------:R-:W-:Y:S01]  /*0730*/  IADD3 RZ, P0, R7, R8, RZ ;  /* 0x0000000807ff7210 */ /* 0x000fe20007f1e0ff */
[----:B------:R-:W-:-:S04]  /*0740*/  IMAD.MOV.U32 R10, RZ, RZ, R9 ;  /* 0x000000ffff0a7224 */ /* 0x000fc800078e0009 */
[----:B------:R-:W-:-:S08]  /*0750*/  IMAD.WIDE.U32.X R6, R13, R15, R10, P0 ;  /* 0x0000000f0d067225 */ /* 0x000fd000000e040a */
.L_x_5:
[-CC-:B------:R-:W-:Y:S01]  /*0760*/  SHF.R.U64 R23, R6, R0.reuse, R7.reuse ;  /* 0x0000000006177219 */ /* 0x180fe20000001207 */
[----:B------:R-:W0:Y:S01]  /*0770*/  LDC R10, c[0x0][0x618] ;  /* 0x00018600ff0a7b82 */ /* 0x000e220000000800 */
[----:B------:R-:W-:Y:S01]  /*0780*/  SHF.R.U32.HI R5, RZ, R0, R7 ;  /* 0x00000000ff057219 */ /* 0x000fe20000011607 */
[----:B------:R-:W-:Y:S01]  /*0790*/  ULDC UR4, c[0x0][0x150] ;  /* 0x0000540000047ab9 */ /* 0x000fe20000000800 */
[----:B------:R-:W-:Y:S01]  /*07a0*/  IADD3 R9, P0, RZ, -R23, RZ ;  /* 0x80000017ff097210 */ /* 0x000fe20007f1e0ff */
[----:B------:R-:W-:Y:S01]  /*07b0*/  IMAD.MOV.U32 R6, RZ, RZ, R2 ;  /* 0x000000ffff067224 */ /* 0x000fe200078e0002 */
[----:B------:R-:W-:Y:S01]  /*07c0*/  I2FP.F32.U32 R0, R4 ;  /* 0x0000000400007245 */ /* 0x000fe20000201000 */
[----:B------:R-:W-:Y:S02]  /*07d0*/  IMAD.MOV.U32 R7, RZ, RZ, R17 ;  /* 0x000000ffff077224 */ /* 0x000fe400078e0011 */
[----:B------:R-:W1:Y:S01]  /*07e0*/  LDC.64 R28, c[0x0][0x640] ;  /* 0x00019000ff1c7b82 */ /* 0x000e620000000a00 */
[----:B------:R-:W-:-:S02]  /*07f0*/  IMAD.X R11, RZ, RZ, ~R5, P0 ;  /* 0x000000ffff0b7224 */ /* 0x000fc400000e0e05 */
[----:B------:R-:W-:Y:S01]  /*0800*/  FMUL R0, R0, UR4 ;  /* 0x0000000400007c20 */ /* 0x000fe20008400000 */
[----:B------:R-:W-:Y:S01]  /*0810*/  IMAD.WIDE.U32 R6, R9, R20, R6 ;  /* 0x0000001409067225 */ /* 0x000fe200078e0006 */
[----:B------:R-:W-:-:S03]  /*0820*/  ULDC UR4, c[0x0][0x154] ;  /* 0x0000550000047ab9 */ /* 0x000fc60000000800 */
[----:B------:R-:W-:Y:S01]  /*0830*/  IMAD R8, R11, R20, RZ ;  /* 0x000000140b087224 */ /* 0x000fe200078e02ff */
[----:B------:R-:W2:Y:S01]  /*0840*/  LDC R5, c[0x0][0x144] ;  /* 0x00005100ff057b82 */ /* 0x000ea20000000800 */
[----:B------:R-:W3:Y:S02]  /*0850*/  F2I.U32.TRUNC.NTZ R0, R0 ;  /* 0x0000000000007305 */ /* 0x000ee4000020f000 */
[----:B------:R-:W-:-:S04]  /*0860*/  IMAD R9, R9, R21, R8 ;  /* 0x0000001509097224 */ /* 0x000fc800078e0208 */
[----:B------:R-:W-:Y:S01]  /*0870*/  IMAD.IADD R7, R7, 0x1, R9 ;  /* 0x0000000107077824 */ /* 0x000fe200078e0209 */
[----:B------:R-:W4:Y:S01]  /*0880*/  LDC R12, c[0x0][0x608] ;  /* 0x00018200ff0c7b82 */ /* 0x000f220000000800 */
[----:B------:R-:W-:-:S03]  /*0890*/  IMAD.MOV.U32 R9, RZ, RZ, -0x1 ;  /* 0xffffffffff097424 */ /* 0x000fc600078e00ff */
[-CC-:B0-----:R-:W-:Y:S02]  /*08a0*/  SHF.R.U64 R20, R6, R10.reuse, R7.reuse ;  /* 0x0000000a06147219 */ /* 0x181fe40000001207 */
[----:B------:R-:W-:Y:S02]  /*08b0*/  I2FP.F32.U32 R6, R3 ;  /* 0x0000000300067245 */ /* 0x000fe40000201000 */
[----:B------:R-:W0:Y:S01]  /*08c0*/  LDC R26, c[0x0][0x658] ;  /* 0x00019600ff1a7b82 */ /* 0x000e220000000800 */
[----:B-1----:R-:W-:Y:S01]  /*08d0*/  ISETP.NE.U32.AND P0, PT, R28, RZ, PT ;  /* 0x000000ff1c00720c */ /* 0x002fe20003f05070 */
[----:B---3--:R-:W-:Y:S01]  /*08e0*/  IMAD.MOV R8, RZ, RZ, -R0 ;  /* 0x000000ffff087224 */ /* 0x008fe200078e0a00 */
[----:B------:R-:W-:Y:S01]  /*08f0*/  SHF.R.U32.HI R7, RZ, R10, R7 ;  /* 0x0000000aff077219 */ /* 0x000fe20000011607 */
[----:B------:R-:W-:Y:S01]  /*0900*/  FMUL R6, R6, UR4 ;  /* 0x0000000406067c20 */ /* 0x000fe20008400000 */
[----:B------:R-:W-:-:S03]  /*0910*/  ISETP.NE.AND.EX P0, PT, R29, RZ, PT, P0 ;  /* 0x000000ff1d00720c */ /* 0x000fc60003f05300 */
[----:B------:R-:W1:Y:S01]  /*0920*/  LDC R14, c[0x0][0x148] ;  /* 0x00005200ff0e7b82 */ /* 0x000e620000000800 */
[----:B--2---:R-:W-:-:S07]  /*0930*/  IMAD R0, R5, R8, R4 ;  /* 0x0000000805007224 */ /* 0x004fce00078e0204 */
[----:B------:R-:W2:Y:S01]  /*0940*/  LDC R24, c[0x0][0x600] ;  /* 0x00018000ff187b82 */ /* 0x000ea20000000800 */
[-CC-:B----4-:R-:W-:Y:S02]  /*0950*/  SHF.R.U64 R30, R20, R12.reuse, R7.reuse ;  /* 0x0000000c141e7219 */ /* 0x190fe40000001207 */
[----:B------:R-:W-:Y:S01]  /*0960*/  SHF.R.U32.HI R5, RZ, R12, R7 ;  /* 0x0000000cff057219 */ /* 0x000fe20000011607 */
[----:B------:R-:W-:Y:S01]  /*0970*/  IMAD.MOV.U32 R7, RZ, RZ, 0x1 ;  /* 0x00000001ff077424 */ /* 0x000fe200078e00ff */
[----:B------:R3:W4:Y:S03]  /*0980*/  F2I.U32.TRUNC.NTZ R12, R6 ;  /* 0x00000006000c7305 */ /* 0x000726000020f000 */
[----:B------:R-:W1:Y:S01]  /*0990*/  LDC R15, c[0x0][0x648] ;  /* 0x00019200ff0f7b82 */ /* 0x000e620000000800 */
[-C--:B0-----:R-:W-:Y:S02]  /*09a0*/  SHF.L.U32 R4, R9, R26.reuse, RZ ;  /* 0x0000001a09047219 */ /* 0x081fe400000006ff */
[----:B------:R-:W-:-:S02]  /*09b0*/  SHF.R.U64 R32, R30, R26, R5 ;  /* 0x0000001a1e207219 */ /* 0x000fc40000001205 */
[----:B------:R-:W-:Y:S02]  /*09c0*/  LOP3.LUT R11, RZ, R4, RZ, 0x33, !PT ;  /* 0x00000004ff0b7212 */ /* 0x000fe400078e33ff */
[-C--:B------:R-:W-:Y:S01]  /*09d0*/  SHF.R.U32.HI R5, RZ, R26.reuse, R5 ;  /* 0x0000001aff057219 */ /* 0x080fe20000011605 */
[----:B------:R-:W0:Y:S01]  /*09e0*/  LDC R21, c[0x0][0x638] ;  /* 0x00018e00ff157b82 */ /* 0x000e220000000800 */
[----:B------:R-:W-:Y:S01]  /*09f0*/  SHF.L.U32 R10, R7, R26, RZ ;  /* 0x0000001a070a7219 */ /* 0x000fe200000006ff */
[----:B------:R-:W-:-:S06]  /*0a00*/  IMAD.MOV.U32 R4, RZ, RZ, R32 ;  /* 0x000000ffff047224 */ /* 0x000fcc00078e0020 */
[----:B------:R-:W0:Y:S01]  /*0a10*/  LDC R43, c[0x0][0x610] ;  /* 0x00018400ff2b7b82 */ /* 0x000e220000000800 */
[----:B---34-:R-:W-:Y:S05]  /*0a20*/  @!P0 BRA `(.L_x_6) ;  /* 0x0000000000288947 */ /* 0x018fea0003800000 */
[----:B------:R-:W3:Y:S02]  /*0a30*/  LDC R9, c[0x0][0x64c] ;  /* 0x00019300ff097b82 */ /* 0x000ee40000000800 */
[----:B---3--:R-:W-:-:S05]  /*0a40*/  IADD3 R9, P0, R32, R9, RZ ;  /* 0x0000000920097210 */ /* 0x008fca0007f1e0ff */
        /* <DEDUP_REMOVED lines=8> */
.L_x_6:
[----:B-1----:R-:W-:Y:S01]  /*0ad0*/  SHF.R.U64 R4, R4, R15, R5 ;  /* 0x0000000f04047219 */ /* 0x002fe20000001205 */
[----:B--2---:R-:W-:Y:S01]  /*0ae0*/  VIADD R5, R24, 0xffffffff ;  /* 0xffffffff18057836 */ /* 0x004fe20000000000 */
[----:B------:R-:W-:Y:S01]  /*0af0*/  LOP3.LUT R11, R30, R11, RZ, 0xc0, !PT ;  /* 0x0000000b1e0b7212 */ /* 0x000fe200078ec0ff */
[----:B------:R-:W-:Y:S02]  /*0b00*/  IMAD.MOV R12, RZ, RZ, -R12 ;  /* 0x000000ffff0c7224 */ /* 0x000fe400078e0a0c */
[----:B------:R-:W-:Y:S02]  /*0b10*/  IMAD.MOV R6, RZ, RZ, -R4 ;  /* 0x000000ffff067224 */ /* 0x000fe400078e0a04 */
[----:B------:R-:W-:Y:S01]  /*0b20*/  IMAD R11, R10, R4, R11 ;  /* 0x000000040a0b7224 */ /* 0x000fe200078e020b */
[----:B------:R-:W-:Y:S01]  /*0b30*/  LOP3.LUT R4, R20, R5, RZ, 0xc0, !PT ;  /* 0x0000000514047212 */ /* 0x000fe200078ec0ff */
[----:B------:R-:W-:Y:S02]  /*0b40*/  @P3 IMAD R0, R14, R12, R3 ;  /* 0x0000000c0e003224 */ /* 0x000fe400078e0203 */
[----:B0-----:R-:W-:-:S02]  /*0b50*/  IMAD R3, R6, R21, R32 ;  /* 0x0000001506037224 */ /* 0x001fc400078e0220 */
[----:B------:R-:W-:Y:S02]  /*0b60*/  IMAD R43, R11, R43, R0 ;  /* 0x0000002b0b2b7224 */ /* 0x000fe400078e0200 */
[----:B------:R-:W-:Y:S02]  /*0b70*/  IMAD R4, R3, R24, R4 ;  /* 0x0000001803047224 */ /* 0x000fe400078e0204 */
[----:B------:R-:W-:-:S03]  /*0b80*/  IMAD.MOV.U32 R0, RZ, RZ, 0x1 ;  /* 0x00000001ff007424 */ /* 0x000fc600078e00ff */
[----:B------:R-:W-:Y:S02]  /*0b90*/  SEL R42, R4, R43, !P3 ;  /* 0x0000002b042a7207 */ /* 0x000fe40005800000 */
[----:B------:R-:W-:-:S07]  /*0ba0*/  SEL R43, R43, R4, !P3 ;  /* 0x000000042b2b7207 */ /* 0x000fce0005800000 */
.L_x_4:
[----:B------:R-:W-:-:S08]  /*0bb0*/  NOP ;  /* 0x0000000000007918 */ /* 0x000fd00000000000 */
[----:B------:R-:W0:Y:S02]  /*0bc0*/  USETMAXREG.TRY_ALLOC.CTAPOOL UP0, 0xe8 ;  /* 0x000000e8000079c8 */ /* 0x000e240008000600 */
[----:B0-----:R-:W-:-:S13]  /*0bd0*/  PLOP3.LUT P0, PT, PT, PT, UP0, 0x80, 0x0 ;  /* 0x000000000000781c */ /* 0x001fda0003f0f008 */
[----:B------:R-:W-:Y:S05]  /*0be0*/  @!P0 BRA `(.L_x_4) ;  /* 0xfffffffc00f08947 */ /* 0x000fea000383ffff */
[----:B------:R-:W-:Y:S01]  /*0bf0*/  ULDC.64 UR4, c[0x0][0x598] ;  /* 0x0001660000047ab9 */ /* 0x000fe20000000a00 */
[----:B------:R-:W-:Y:S01]  /*0c00*/  ULDC.64 UR36, c[0x0][0x208] ;  /* 0x0000820000247ab9 */ /* 0x000fe20000000a00 */
[----:B------:R-:W-:-:S04]  /*0c10*/  ISETP.NE.U32.AND P0, PT, RZ, UR4, PT ;  /* 0x00000004ff007c0c */ /* 0x000fc8000bf05070 */
[----:B------:R-:W-:-:S13]  /*0c20*/  ISETP.NE.AND.EX P0, PT, RZ, UR5, PT, P0 ;  /* 0x00000005ff007c0c */ /* 0x000fda000bf05300 */
[----:B------:R-:W-:Y:S05]  /*0c30*/  @!P0 BRA `(.L_x_7) ;  /* 0x00000000001c8947 */ /* 0x000fea0003800000 */
[----:B------:R-:W0:Y:S02]  /*0c40*/  LDC.64 R4, c[0x0][0x598] ;  /* 0x00016600ff047b82 */ /* 0x000e240000000a00 */
[----:B0-----:R-:W2:Y:S02]  /*0c50*/  LDG.E.64 R4, desc[UR36][R4.64] ;  /* 0x0000002404047981 */ /* 0x001ea4000c1e1b00 */
[----:B--2---:R-:W-:-:S04]  /*0c60*/  ISETP.NE.U32.AND P0, PT, R4, RZ, PT ;  /* 0x000000ff0400720c */ /* 0x004fc80003f05070 */
[----:B------:R-:W-:-:S13]  /*0c70*/  ISETP.NE.AND.EX P0, PT, R5, RZ, PT, P0 ;  /* 0x000000ff0500720c */ /* 0x000fda0003f05300 */
[----:B------:R-:W-:Y:S05]  /*0c80*/  @!P0 BRA `(.L_x_7) ;  /* 0x0000000000088947 */ /* 0x000fea0003800000 */
[----:B------:R0:W5:Y:S01]  /*0c90*/  LD.E R40, desc[UR36][R4.64] ;  /* 0x0000002404287980 */ /* 0x000162000c101900 */
[----:B------:R-:W-:Y:S05]  /*0ca0*/  BRA `(.L_x_8) ;  /* 0x0000000000247947 */ /* 0x000fea0003800000 */
.L_x_7:
[----:B------:R-:W-:Y:S02]  /*0cb0*/  ULDC.64 UR4, c[0x0][0x588] ;  /* 0x0001620000047ab9 */ /* 0x000fe40000000a00 */
[----:B------:R-:W-:-:S04]  /*0cc0*/  ISETP.NE.U32.AND P0, PT, RZ, UR4, PT ;  /* 0x00000004ff007c0c */ /* 0x000fc8000bf05070 */
[----:B------:R-:W-:-:S13]  /*0cd0*/  ISETP.NE.AND.EX P0, PT, RZ, UR5, PT, P0 ;  /* 0x00000005ff007c0c */ /* 0x000fda000bf05300 */
[----:B------:R-:W-:Y:S05]  /*0ce0*/  @!P0 BRA `(.L_x_9) ;  /* 0x00000000000c8947 */ /* 0x000fea0003800000 */
[----:B------:R-:W0:Y:S02]  /*0cf0*/  LDC.64 R40, c[0x0][0x588] ;  /* 0x00016200ff287b82 */ /* 0x000e240000000a00 */
[----:B0-----:R1:W5:Y:S01]  /*0d00*/  LDG.E R40, desc[UR36][R40.64] ;  /* 0x0000002428287981 */ /* 0x001362000c1e1900 */
[----:B------:R-:W-:Y:S05]  /*0d10*/  BRA `(.L_x_8) ;  /* 0x0000000000087947 */ /* 0x000fea0003800000 */
.L_x_9:
[----:B------:R-:W-:Y:S02]  /*0d20*/  ULDC UR4, c[0x0][0x580] ;  /* 0x0001600000047ab9 */ /* 0x000fe40000000800 */
[----:B------:R-:W-:-:S07]  /*0d30*/  IMAD.U32 R40, RZ, RZ, UR4 ;  /* 0x00000004ff287e24 */ /* 0x000fce000f8e00ff */
.L_x_8:
[----:B------:R-:W-:Y:S02]  /*0d40*/  ULDC.64 UR4, c[0x0][0x5a0] ;  /* 0x0001680000047ab9 */ /* 0x000fe40000000a00 */
[----:B------:R-:W-:-:S04]  /*0d50*/  ISETP.NE.U32.AND P0, PT, RZ, UR4, PT ;  /* 0x00000004ff007c0c */ /* 0x000fc8000bf05070 */
[----:B------:R-:W-:-:S13]  /*0d60*/  ISETP.NE.AND.EX P0, PT, RZ, UR5, PT, P0 ;  /* 0x00000005ff007c0c */ /* 0x000fda000bf05300 */
[----:B------:R-:W-:Y:S05]  /*0d70*/  @!P0 BRA `(.L_x_10) ;  /* 0x00000000001c8947 */ /* 0x000fea0003800000 */
[----:B0-----:R-:W0:Y:S02]  /*0d80*/  LDC.64 R4, c[0x0][0x5a0] ;  /* 0x00016800ff047b82 */ /* 0x001e240000000a00 */
[----:B0-----:R-:W2:Y:S02]  /*0d90*/  LDG.E.64 R4, desc[UR36][R4.64] ;  /* 0x0000002404047981 */ /* 0x001ea4000c1e1b00 */
[----:B--2---:R-:W-:-:S04]  /*0da0*/  ISETP.NE.U32.AND P0, PT, R4, RZ, PT ;  /* 0x000000ff0400720c */ /* 0x004fc80003f05070 */
[----:B------:R-:W-:-:S13]  /*0db0*/  ISETP.NE.AND.EX P0, PT, R5, RZ, PT, P0 ;  /* 0x000000ff0500720c */ /* 0x000fda0003f05300 */
[----:B------:R-:W-:Y:S05]  /*0dc0*/  @!P0 BRA `(.L_x_10) ;  /* 0x0000000000088947 */ /* 0x000fea0003800000 */
[----:B-1----:R0:W5:Y:S01]  /*0dd0*/  LD.E R41, desc[UR36][R4.64] ;  /* 0x0000002404297980 */ /* 0x002162000c101900 */
[----:B------:R-:W-:Y:S05]  /*0de0*/  BRA `(.L_x_11) ;  /* 0x0000000000247947 */ /* 0x000fea0003800000 */
.L_x_10:
[----:B------:R-:W-:Y:S02]  /*0df0*/  ULDC.64 UR4, c[0x0][0x590] ;  /* 0x0001640000047ab9 */ /* 0x000fe40000000a00 */
[----:B------:R-:W-:-:S04]  /*0e00*/  ISETP.NE.U32.AND P0, PT, RZ, UR4, PT ;  /* 0x00000004ff007c0c */ /* 0x000fc8000bf05070 */
[----:B------:R-:W-:-:S13]  /*0e10*/  ISETP.NE.AND.EX P0, PT, RZ, UR5, PT, P0 ;  /* 0x00000005ff007c0c */ /* 0x000fda000bf05300 */
[----:B------:R-:W-:Y:S05]  /*0e20*/  @!P0 BRA `(.L_x_12) ;  /* 0x00000000000c8947 */ /* 0x000fea0003800000 */
[----:B0-----:R-:W1:Y:S02]  /*0e30*/  LDC.64 R4, c[0x0][0x590] ;  /* 0x00016400ff047b82 */ /* 0x001e640000000a00 */
[----:B-1----:R1:W5:Y:S01]  /*0e40*/  LDG.E R41, desc[UR36][R4.64] ;  /* 0x0000002404297981 */ /* 0x002362000c1e1900 */
[----:B------:R-:W-:Y:S05]  /*0e50*/  BRA `(.L_x_11) ;  /* 0x0000000000087947 */ /* 0x000fea0003800000 */
.L_x_12:
[----:B------:R-:W-:Y:S02]  /*0e60*/  ULDC UR4, c[0x0][0x584] ;  /* 0x0001610000047ab9 */ /* 0x000fe40000000800 */
[----:B-1----:R-:W-:-:S07]  /*0e70*/  IMAD.U32 R41, RZ, RZ, UR4 ;  /* 0x00000004ff297e24 */ /* 0x002fce000f8e00ff */
.L_x_11:
[----:B------:R-:W-:-:S13]  /*0e80*/  LOP3.LUT P0, RZ, R0, 0xff, RZ, 0xc0, !PT ;  /* 0x000000ff00ff7812 */ /* 0x000fda000780c0ff */
[----:B------:R-:W-:Y:S05]  /*0e90*/  @!P0 EXIT ;  /* 0x000000000000894d */ /* 0x000fea0003800000 */
[----:B------:R-:W-:Y:S01]  /*0ea0*/  ULDC UR4, c[0x0][0x28c] ;  /* 0x0000a30000047ab9 */ /* 0x000fe20000000800 */
[----:B------:R-:W-:Y:S01]  /*0eb0*/  LOP3.LUT R56, R19, 0x1, RZ, 0xfc, !PT ;  /* 0x0000000113387812 */ /* 0x000fe200078efcff */
[----:B------:R-:W-:Y:S01]  /*0ec0*/  UIADD3 UR4, UR4, 0xff, URZ ;  /* 0x000000ff04047890 */ /* 0x000fe2000fffe03f */
[----:B------:R-:W-:Y:S01]  /*0ed0*/  UMOV UR38, URZ ;  /* 0x0000003f00267c82 */ /* 0x000fe20008000000 */
[----:B------:R-:W-:Y:S02]  /*0ee0*/  UMOV UR39, URZ ;  /* 0x0000003f00277c82 */ /* 0x000fe40008000000 */
[----:B------:R-:W-:-:S04]  /*0ef0*/  USHF.R.S32.HI UR5, URZ, 0x1f, UR4 ;  /* 0x0000001f3f057899 */ /* 0x000fc80008011404 */
[----:B------:R-:W-:-:S04]  /*0f00*/  ULEA.HI UR5, UR5, UR4, URZ, 0x8 ;  /* 0x0000000405057291 */ /* 0x000fc8000f8f403f */
[----:B------:R-:W-:-:S12]  /*0f10*/  USHF.R.S32.HI UR40, URZ, 0x8, UR5 ;  /* 0x000000083f287899 */ /* 0x000fd80008011405 */
.L_x_60:
[----:B------:R-:W-:Y:S01]  /*0f20*/  LOP3.LUT R0, R18, 0x80, RZ, 0xc0, !PT ;  /* 0x0000008012007812 */ /* 0x000fe200078ec0ff */
[----:B--2---:R-:W2:Y:S01]  /*0f30*/  S2UR UR7, SR_CgaCtaId ;  /* 0x00000000000779c3 */ /* 0x004ea20000008800 */
[----:B------:R-:W-:Y:S02]  /*0f40*/  UMOV UR6, 0x400 ;  /* 0x0000040000067882 */ /* 0x000fe40000000000 */
[----:B------:R-:W-:-:S06]  /*0f50*/  SHF.R.U32.HI R0, RZ, 0x7, R0 ;  /* 0x00000007ff007819 */ /* 0x000fcc0000011600 */
[----:B---3--:R-:W3:Y:S01]  /*0f60*/  SHFL.IDX PT, R0, R0, RZ, 0x1f ;  /* 0x00001fff00007589 */ /* 0x008ee200000e0000 */
[----:B--2---:R-:W-:Y:S01]  /*0f70*/  ULEA UR42, UR7, UR6, 0x18 ;  /* 0x00000006072a7291 */ /* 0x004fe2000f8ec03f */
[----:B---3--:R-:W-:-:S13]  /*0f80*/  R2UR UR4, R0 ;  /* 0x00000000000472ca */ /* 0x008fda00000e0000 */
[----:B------:R-:W-:-:S04]  /*0f90*/  ULEA.HI UR5, UR4, UR4, URZ, 0x1 ;  /* 0x0000000404057291 */ /* 0x000fc8000f8f083f */
[----:B------:R-:W-:-:S04]  /*0fa0*/  ULOP3.LUT UR5, UR5, 0x7fffe, URZ, 0xc0, !UPT ;  /* 0x0007fffe05057892 */ /* 0x000fc8000f8ec03f */
[----:B------:R-:W-:-:S03]  /*0fb0*/  UIADD3 UR5, UR4, -UR5, URZ ;  /* 0x8000000504057290 */ /* 0x000fc6000fffe03f */
[----:B------:R-:W-:Y:S01]  /*0fc0*/  ULDC UR4, c[0x0][0x28c] ;  /* 0x0000a30000047ab9 */ /* 0x000fe20000000800 */
[----:B------:R-:W-:Y:S01]  /*0fd0*/  ULEA UR5, UR5, UR42, 0xd ;  /* 0x0000002a05057291 */ /* 0x000fe2000f8e683f */
[----:B------:R-:W-:-:S03]  /*0fe0*/  ISETP.LT.AND P0, PT, RZ, UR4, PT ;  /* 0x00000004ff007c0c */ /* 0x000fc6000bf01270 */
[----:B------:R-:W-:-:S04]  /*0ff0*/  UIADD3 UR5, UR5, 0x100, URZ ;  /* 0x0000010005057890 */ /* 0x000fc8000fffe03f */
[----:B------:R-:W-:-:S04]  /*1000*/  USHF.R.U32.HI UR5, URZ, 0x4, UR5 ;  /* 0x000000043f057899 */ /* 0x000fc80008011605 */
[----:B------:R-:W-:Y:S02]  /*1010*/  ULOP3.LUT UR41, UR5, 0x3fff, URZ, 0xc0, !UPT ;  /* 0x00003fff05297892 */ /* 0x000fe4000f8ec03f */
[----:B----45:R-:W-:Y:S10]  /*1020*/  @P0 BRA `(.L_x_13) ;  /* 0x0000000000400947 */ /* 0x030ff40003800000 */
[----:B------:R-:W-:Y:S01]  /*1030*/  MOV R0, 0x0 ;  /* 0x0000000000007802 */ /* 0x000fe20000000f00 */
[----:B------:R-:W-:Y:S01]  /*1040*/  ULDC.64 UR4, c[0x4][0x68] ;  /* 0x01001a0000047ab9 */ /* 0x000fe20000000a00 */
[----:B------:R-:W-:Y:S01]  /*1050*/  ULDC.64 UR6, c[0x4][0x8] ;  /* 0x0100020000067ab9 */ /* 0x000fe20000000a00 */
[----:B01----:R-:W-:Y:S01]  /*1060*/  IMAD.U32 R4, RZ, RZ, UR4 ;  /* 0x00000004ff047e24 */ /* 0x003fe2000f8e00ff */
[----:B------:R0:W1:Y:S01]  /*1070*/  LDC.64 R14, c[0x4][R0] ;  /* 0x01000000000e7b82 */ /* 0x0000620000000a00 */
[----:B------:R-:W-:Y:S01]  /*1080*/  IMAD.U32 R5, RZ, RZ, UR5 ;  /* 0x00000005ff057e24 */ /* 0x000fe2000f8e00ff */
[----:B------:R-:W-:Y:S01]  /*1090*/  ULDC.64 UR4, c[0x4][0x70] ;  /* 0x01001c0000047ab9 */ /* 0x000fe20000000a00 */
[----:B------:R-:W-:Y:S02]  /*10a0*/  IMAD.U32 R10, RZ, RZ, UR6 ;  /* 0x00000006ff0a7e24 */ /* 0x000fe4000f8e00ff */
[----:B------:R-:W-:Y:S02]  /*10b0*/  IMAD.U32 R6, RZ, RZ, UR4 ;  /* 0x00000004ff067e24 */ /* 0x000fe4000f8e00ff */
[----:B------:R-:W-:-:S02]  /*10c0*/  IMAD.U32 R7, RZ, RZ, UR5 ;  /* 0x00000005ff077e24 */ /* 0x000fc4000f8e00ff */
[----:B------:R-:W-:Y:S02]  /*10d0*/  IMAD.U32 R11, RZ, RZ, UR7 ;  /* 0x00000007ff0b7e24 */ /* 0x000fe4000f8e00ff */
[----:B------:R-:W-:Y:S02]  /*10e0*/  IMAD.MOV.U32 R8, RZ, RZ, 0x1e1 ;  /* 0x000001e1ff087424 */ /* 0x000fe400078e00ff */
[----:B------:R-:W-:Y:S02]  /*10f0*/  IMAD.MOV.U32 R12, RZ, RZ, 0x1 ;  /* 0x00000001ff0c7424 */ /* 0x000fe400078e00ff */
[----:B0-----:R-:W-:-:S07]  /*1100*/  IMAD.MOV.U32 R13, RZ, RZ, RZ ;  /* 0x000000ffff0d7224 */ /* 0x001fce00078e00ff */
[----:B------:R-:W-:-:S07]  /*1110*/  LEPC R20, `(.L_x_13) ;  /* 0x000000001014794e */ /* 0x000fce0000000000 */
[----:B-1---5:R-:W-:Y:S05]  /*1120*/  CALL.ABS.NOINC R14 ;  /* 0x000000000e007343 */ /* 0x022fea0003c00000 */
.L_x_13:
[----:B------:R-:W-:-:S13]  /*1130*/  ISETP.NE.AND P0, PT, R56, 0x3, PT ;  /* 0x000000033800780c */ /* 0x000fda0003f05270 */
[----:B------:R-:W-:Y:S05]  /*1140*/  @!P0 BRA `(.L_x_14) ;  /* 0x0000000000048947 */ /* 0x000fea0003800000 */
[----:B------:R-:W-:Y:S01]  /*1150*/  BPT.TRAP 0x1 ;  /* 0x000000040000795c */ /* 0x000fe20000300000 */
.L_x_14:
[----:B------:R-:W-:Y:S02]  /*1160*/  IMAD.U32 R3, RZ, RZ, UR39 ;  /* 0x00000027ff037e24 */ /* 0x000fe4000f8e00ff */
[----:B------:R-:W-:-:S03]  /*1170*/  IMAD.U32 R0, RZ, RZ, UR38 ;  /* 0x00000026ff007e24 */ /* 0x000fc6000f8e00ff */
[----:B------:R-:W-:Y:S02]  /*1180*/  LEA R3, R3, UR42, 0x3 ;  /* 0x0000002a03037c11 */ /* 0x000fe4000f8e18ff */
[----:B------:R-:W-:-:S04]  /*1190*/  SHF.L.U32 R0, R0, 0x1f, RZ ;  /* 0x0000001f00007819 */ /* 0x000fc800000006ff */
[----:B------:R2:W3:Y:S01]  /*11a0*/  SYNCS.PHASECHK.TRANS64.TRYWAIT P1, [R3+URZ], R0 ;  /* 0x00000000030075a7 */ /* 0x0004e2000802017f */
[----:B------:R-:W-:Y:S05]  /*11b0*/  @!P0 BRA `(.L_x_15) ;  /* 0x0000000000048947 */ /* 0x000fea0003800000 */
[----:B------:R-:W-:Y:S01]  /*11c0*/  BPT.TRAP 0x1 ;  /* 0x000000040000795c */ /* 0x000fe20000300000 */
.L_x_15:
[----:B---3--:R-:W-:Y:S05]  /*11d0*/  @P1 BRA `(.L_x_16) ;  /* 0x0000000000081947 */ /* 0x008fea0003800000 */
[----:B------:R-:W3:Y:S02]  /*11e0*/  SYNCS.PHASECHK.TRANS64.TRYWAIT P1, [R3+URZ], R0 ;  /* 0x00000000030075a7 */ /* 0x000ee4000802017f */
[----:B---3--:R-:W-:Y:S05]  /*11f0*/  @!P1 BRA `(.L_x_17) ;  /* 0x0000005400509947 */ /* 0x008fea0003800000 */
.L_x_16:
[----:B------:R-:W-:-:S04]  /*1200*/  UISETP.LT.AND UP0, UPT, UR40, 0x1, UPT ;  /* 0x000000012800788c */ /* 0x000fc8000bf01270 */
[----:B------:R-:W-:-:S04]  /*1210*/  USEL UR4, UR40, 0x1, UP0 ;  /* 0x0000000128047887 */ /* 0x000fc80008000000 */
[----:B------:R-:W-:-:S06]  /*1220*/  UIADD3 UR4, UR40, -UR4, URZ ;  /* 0x8000000428047290 */ /* 0x000fcc000fffe03f */
[----:B--23--:R-:W-:Y:S01]  /*1230*/  IMAD.U32 R0, RZ, RZ, UR4 ;  /* 0x00000004ff007e24 */ /* 0x00cfe2000f8e00ff */
[----:B------:R-:W-:Y:S05]  /*1240*/  WARPSYNC.ALL ;  /* 0x0000000000007948 */ /* 0x000fea0003800000 */
[----:B------:R-:W-:Y:S01]  /*1250*/  ISETP.GE.AND P1, PT, R0, 0x1, PT ;  /* 0x000000010000780c */ /* 0x000fe20003f26270 */
[----:B------:R-:W-:Y:S01]  /*1260*/  UIADD3 UR4, UR42, 0x30100, URZ ;  /* 0x000301002a047890 */ /* 0x000fe2000fffe03f */
[----:B------:R-:W-:Y:S01]  /*1270*/  WARPGROUP.ARRIVE ;  /* 0x00000000000079c5 */ /* 0x000fe20000000000 */
[----:B------:R-:W-:Y:S01]  /*1280*/  UMOV UR9, 0x40000040 ;  /* 0x4000004000097882 */ /* 0x000fe20000000000 */
[----:B------:R-:W-:Y:S01]  /*1290*/  UMOV UR11, 0x40000040 ;  /* 0x40000040000b7882 */ /* 0x000fe20000000000 */
[----:B------:R-:W-:Y:S01]  /*12a0*/  USHF.R.U32.HI UR4, URZ, 0x4, UR4 ;  /* 0x000000043f047899 */ /* 0x000fe20008011604 */
[----:B------:R-:W-:Y:S01]  /*12b0*/  UMOV UR15, UR11 ;  /* 0x0000000b000f7c82 */ /* 0x000fe20008000000 */
[----:B------:R-:W-:-:S02]  /*12c0*/  UMOV UR13, 0x40000040 ;  /* 0x40000040000d7882 */ /* 0x000fc40000000000 */
[----:B------:R-:W-:Y:S02]  /*12d0*/  ULOP3.LUT UR5, UR4, 0x3fff, URZ, 0xc0, !UPT ;  /* 0x00003fff04057892 */ /* 0x000fe4000f8ec03f */
[----:B------:R-:W-:Y:S02]  /*12e0*/  ULOP3.LUT UR4, UR41, 0x10000, URZ, 0xfc, !UPT ;  /* 0x0001000029047892 */ /* 0x000fe4000f8efc3f */
[----:B------:R-:W-:Y:S02]  /*12f0*/  ULOP3.LUT UR5, UR5, 0x10000, URZ, 0xfc, !UPT ;  /* 0x0001000005057892 */ /* 0x000fe4000f8efc3f */
[----:B------:R-:W-:Y:S02]  /*1300*/  UIMAD UR8, UR39, 0x1800, UR4 ;  /* 0x00001800270878a4 */ /* 0x000fe4000f8e0204 */
[----:B------:R-:W-:Y:S02]  /*1310*/  ULEA UR6, UR39, UR5, 0x9 ;  /* 0x0000000527067291 */ /* 0x000fe4000f8e483f */
[----:B------:R-:W-:-:S02]  /*1320*/  UIADD3 UR12, UR8, 0x400, URZ ;  /* 0x00000400080c7890 */ /* 0x000fc4000fffe03f */
[----:B------:R-:W-:-:S03]  /*1330*/  UIADD3 UR7, UR8, 0x402, URZ ;  /* 0x0000040208077890 */ /* 0x000fc6000fffe03f */
[----:B------:R-:W-:Y:S02]  /*1340*/  UMOV UR10, UR6 ;  /* 0x00000006000a7c82 */ /* 0x000fe40008000000 */
[----:B------:R-:W-:Y:S01]  /*1350*/  HGMMA.64x16x16.F32 R32, gdesc[UR8], RZ, !UPT, gsb0 ;  /* 0x00200000082079f0 */ /* 0x000fe2000c0008ff */
[----:B------:R-:W-:Y:S01]  /*1360*/  UMOV UR14, UR10 ;  /* 0x0000000a000e7c82 */ /* 0x000fe20008000000 */
[----:B------:R-:W-:Y:S01]  /*1370*/  UIADD3 UR10, UR6, 0x186, URZ ;  /* 0x00000186060a7890 */ /* 0x000fe2000fffe03f */
[----:B------:R-:W-:Y:S01]  /*1380*/  UMOV UR9, 0x40000040 ;  /* 0x4000004000097882 */ /* 0x000fe20000000000 */
[----:B------:R-:W-:Y:S01]  /*1390*/  UMOV UR11, 0x40000040 ;  /* 0x40000040000b7882 */ /* 0x000fe20000000000 */
[----:B------:R-:W-:Y:S02]  /*13a0*/  WARPGROUP.DEPBAR.LE gsb0, 0x0 ;  /* 0x00008000000079c5 */ /* 0x000fe40000010000 */
[----:B------:R-:W-:-:S06]  /*13b0*/  WARPGROUP.ARRIVE ;  /* 0x00000000000079c5 */ /* 0x000fcc0000000000 */
[----:B------:R-:W-:Y:S01]  /*13c0*/  HGMMA.64x16x16.F32 R24, gdesc[UR12], RZ, !UPT, gsb0 ;  /* 0x002000000c1879f0 */ /* 0x000fe2000c0008ff */
[----:B------:R-:W-:Y:S02]  /*13d0*/  UIADD3 UR12, UR8, 0x2, URZ ;  /* 0x00000002080c7890 */ /* 0x000fe4000fffe03f */
[----:B------:R-:W-:Y:S01]  /*13e0*/  UIADD3 UR14, UR6, 0x2, URZ ;  /* 0x00000002060e7890 */ /* 0x000fe2000fffe03f */
[----:B------:R-:W-:Y:S01]  /*13f0*/  UMOV UR13, 0x40000040 ;  /* 0x40000040000d7882 */ /* 0x000fe20000000000 */
[----:B------:R-:W-:Y:S01]  /*1400*/  UMOV UR15, 0x40000040 ;  /* 0x40000040000f7882 */ /* 0x000fe20000000000 */
[----:B------:R-:W-:Y:S02]  /*1410*/  WARPGROUP.DEPBAR.LE gsb0, 0x0 ;  /* 0x00008000000079c5 */ /* 0x000fe40000010000 */
[----:B------:R-:W-:-:S06]  /*1420*/  WARPGROUP.ARRIVE ;  /* 0x00000000000079c5 */ /* 0x000fcc0000000000 */
[----:B------:R-:W-:Y:S01]  /*1430*/  HGMMA.64x16x16.F32 R32, gdesc[UR12], R32, gsb0 ;  /* 0x002000000c2079f0 */ /* 0x000fe20008000820 */
[----:B------:R-:W-:Y:S01]  /*1440*/  UMOV UR12, UR7 ;  /* 0x00000007000c7c82 */ /* 0x000fe20008000000 */
[----:B------:R-:W-:Y:S01]  /*1450*/  UMOV UR13, 0x40000040 ;  /* 0x40000040000d7882 */ /* 0x000fe20000000000 */
[----:B------:R-:W-:Y:S01]  /*1460*/  UIADD3 UR7, UR8, 0x404, URZ ;  /* 0x0000040408077890 */ /* 0x000fe2000fffe03f */
[----:B------:R-:W-:Y:S02]  /*1470*/  WARPGROUP.DEPBAR.LE gsb0, 0x0 ;  /* 0x00008000000079c5 */ /* 0x000fe40000010000 */
[----:B------:R-:W-:-:S06]  /*1480*/  WARPGROUP.ARRIVE ;  /* 0x00000000000079c5 */ /* 0x000fcc0000000000 */
[----:B------:R-:W-:Y:S01]  /*1490*/  HGMMA.64x16x16.F32 R24, gdesc[UR12], R24, gsb0 ;  /* 0x002000000c1879f0 */ /* 0x000fe20008000818 */
        /* <DEDUP_REMOVED lines=160> */
[----:B------:R-:W-:Y:S01]  /*1ea0*/  UIADD3 UR6, UR8, 0x1606, URZ ;  /* 0x0000160608067890 */ /* 0x000fe2000fffe03f */
[----:B------:R-:W-:Y:S02]  /*1eb0*/  WARPGROUP.DEPBAR.LE gsb0, 0x0 ;  /* 0x00008000000079c5 */ /* 0x000fe40000010000 */
[----:B------:R-:W-:-:S06]  /*1ec0*/  WARPGROUP.ARRIVE ;  /* 0x00000000000079c5 */ /* 0x000fcc0000000000 */
[----:B------:R-:W-:Y:S01]  /*1ed0*/  HGMMA.64x16x16.F32 R32, gdesc[UR12], R32, gsb0 ;  /* 0x002000000c2079f0 */ /* 0x000fe20008000820 */
[----:B------:R-:W-:Y:S01]  /*1ee0*/  UMOV UR12, UR7 ;  /* 0x00000007000c7c82 */ /* 0x000fe20008000000 */
[----:B------:R-:W-:Y:S01]  /*1ef0*/  UMOV UR13, 0x40000040 ;  /* 0x40000040000d7882 */ /* 0x000fe20000000000 */
[----:B------:R-:W-:-:S07]  /*1f00*/  UIADD3 UR7, UR8, 0x1206, URZ ;  /* 0x0000120608077890 */ /* 0x000fce000fffe03f */
[----:B------:R-:W-:Y:S01]  /*1f10*/  UMOV UR8, UR7 ;  /* 0x0000000700087c82 */ /* 0x000fe20008000000 */
[----:B------:R-:W-:Y:S02]  /*1f20*/  WARPGROUP.DEPBAR.LE gsb0, 0x0 ;  /* 0x00008000000079c5 */ /* 0x000fe40000010000 */
[----:B------:R-:W-:-:S06]  /*1f30*/  WARPGROUP.ARRIVE ;  /* 0x00000000000079c5 */ /* 0x000fcc0000000000 */
[----:B------:R-:W-:Y:S03]  /*1f40*/  HGMMA.64x16x16.F32 R24, gdesc[UR12], R24, gsb0 ;  /* 0x002000000c1879f0 */ /* 0x000fe60008000818 */
[----:B------:R-:W-:Y:S02]  /*1f50*/  WARPGROUP.DEPBAR.LE gsb0, 0x0 ;  /* 0x00008000000079c5 */ /* 0x000fe40000010000 */
[----:B------:R-:W-:-:S06]  /*1f60*/  WARPGROUP.ARRIVE ;  /* 0x00000000000079c5 */ /* 0x000fcc0000000000 */
[----:B------:R-:W-:Y:S01]  /*1f70*/  HGMMA.64x16x16.F32 R32, gdesc[UR8], R32, gsb0 ;  /* 0x00200000082079f0 */ /* 0x000fe20008000820 */
[----:B------:R-:W-:Y:S01]  /*1f80*/  UMOV UR8, UR6 ;  /* 0x0000000600087c82 */ /* 0x000fe20008000000 */
[----:B------:R-:W-:Y:S01]  /*1f90*/  UMOV UR9, 0x40000040 ;  /* 0x4000004000097882 */ /* 0x000fe20000000000 */
[----:B------:R-:W-:Y:S02]  /*1fa0*/  WARPGROUP.DEPBAR.LE gsb0, 0x0 ;  /* 0x00008000000079c5 */ /* 0x000fe40000010000 */
[----:B------:R-:W-:-:S06]  /*1fb0*/  WARPGROUP.ARRIVE ;  /* 0x00000000000079c5 */ /* 0x000fcc0000000000 */
[----:B------:R-:W-:Y:S03]  /*1fc0*/  HGMMA.64x16x16.F32 R24, gdesc[UR8], R24, gsb0 ;  /* 0x00200000081879f0 */ /* 0x000fe60008000818 */
[----:B------:R-:W-:Y:S02]  /*1fd0*/  WARPGROUP.DEPBAR.LE gsb0, 0x0 ;  /* 0x00008000000079c5 */ /* 0x000fe40000010000 */
[----:B------:R-:W-:Y:S05]  /*1fe0*/  @!P1 BRA `(.L_x_18) ;  /* 0x0000000c00e89947 */ /* 0x000fea0003800000 */
[----:B------:R-:W-:-:S04]  /*1ff0*/  UIADD3 UR6, UR39, 0x1, URZ ;  /* 0x0000000127067890 */ /* 0x000fc8000fffe03f */
[----:B------:R-:W-:-:S04]  /*2000*/  UISETP.NE.AND UP0, UPT, UR6, 0x2, UPT ;  /* 0x000000020600788c */ /* 0x000fc8000bf05270 */
[----:B------:R-:W-:Y:S02]  /*2010*/  USEL UR7, URZ, 0x1, UP0 ;  /* 0x000000013f077887 */ /* 0x000fe40008000000 */
[----:B------:R-:W-:Y:S02]  /*2020*/  USEL UR6, UR6, URZ, UP0 ;  /* 0x0000003f06067287 */ /* 0x000fe40008000000 */
[----:B------:R-:W-:-:S06]  /*2030*/  ULOP3.LUT UR7, UR38, UR7, URZ, 0x3c, !UPT ;  /* 0x0000000726077292 */ /* 0x000fcc000f8e3c3f */
[----:B01----:R-:W-:Y:S01]  /*2040*/  IMAD.U32 R5, RZ, RZ, UR7 ;  /* 0x00000007ff057e24 */ /* 0x003fe2000f8e00ff */
[----:B------:R-:W-:-:S06]  /*2050*/  UMOV UR7, UR39 ;  /* 0x0000002700077c82 */ /* 0x000fcc0008000000 */
.L_x_25:
[----:B01----:R-:W-:Y:S05]  /*2060*/  @!P0 BRA `(.L_x_19) ;  /* 0x0000000000048947 */ /* 0x003fea0003800000 */
[----:B------:R-:W-:Y:S01]  /*2070*/  BPT.TRAP 0x1 ;  /* 0x000000040000795c */ /* 0x000fe20000300000 */
.L_x_19:
[----:B------:R-:W0:Y:S01]  /*2080*/  S2UR UR9, SR_CgaCtaId ;  /* 0x00000000000979c3 */ /* 0x000e220000008800 */
[----:B------:R-:W-:Y:S01]  /*2090*/  UMOV UR8, 0x400 ;  /* 0x0000040000087882 */ /* 0x000fe20000000000 */
[----:B------:R-:W-:Y:S01]  /*20a0*/  SHF.L.U32 R3, R5, 0x1f, RZ ;  /* 0x0000001f05037819 */ /* 0x000fe200000006ff */
[----:B0-----:R-:W-:-:S04]  /*20b0*/  ULEA UR8, UR9, UR8, 0x18 ;  /* 0x0000000809087291 */ /* 0x001fc8000f8ec03f */
[----:B------:R-:W-:-:S09]  /*20c0*/  ULEA UR9, UR6, UR8, 0x3 ;  /* 0x0000000806097291 */ /* 0x000fd2000f8e183f */
[----:B------:R0:W1:Y:S01]  /*20d0*/  SYNCS.PHASECHK.TRANS64.TRYWAIT P1, [UR9], R3 ;  /* 0x00000003ff0075a7 */ /* 0x0000620008020149 */
[----:B------:R-:W-:Y:S05]  /*20e0*/  @!P0 BRA `(.L_x_20) ;  /* 0x0000000000048947 */ /* 0x000fea0003800000 */
[----:B------:R-:W-:Y:S01]  /*20f0*/  BPT.TRAP 0x1 ;  /* 0x000000040000795c */ /* 0x000fe20000300000 */
.L_x_20:
[----:B-1----:R-:W-:Y:S05]  /*2100*/  @P1 BRA `(.L_x_21) ;  /* 0x0000000000081947 */ /* 0x002fea0003800000 */
[----:B------:R-:W1:Y:S02]  /*2110*/  SYNCS.PHASECHK.TRANS64.TRYWAIT P1, [UR9], R3 ;  /* 0x00000003ff0075a7 */ /* 0x000e640008020149 */
[----:B-1----:R-:W-:Y:S05]  /*2120*/  @!P1 BRA `(.L_x_22) ;  /* 0x0000004400989947 */ /* 0x002fea0003800000 */
.L_x_21:
[----:B------:R-:W-:Y:S01]  /*2130*/  ULEA UR12, UR6, UR5, 0x9 ;  /* 0x00000005060c7291 */ /* 0x000fe2000f8e483f */
[----:B------:R-:W-:Y:S01]  /*2140*/  WARPGROUP.ARRIVE ;  /* 0x00000000000079c5 */ /* 0x000fe20000000000 */
[----:B------:R-:W-:Y:S01]  /*2150*/  UIMAD UR10, UR6, 0x1800, UR4 ;  /* 0x00001800060a78a4 */ /* 0x000fe2000f8e0204 */
[----:B------:R-:W-:Y:S01]  /*2160*/  UMOV UR19, 0x40000040 ;  /* 0x4000004000137882 */ /* 0x000fe20000000000 */
[----:B------:R-:W-:Y:S02]  /*2170*/  UMOV UR17, 0x40000040 ;  /* 0x4000004000117882 */ /* 0x000fe40000000000 */
[----:B------:R-:W-:Y:S01]  /*2180*/  UIADD3 UR9, UR10, 0x400, URZ ;  /* 0x000004000a097890 */ /* 0x000fe2000fffe03f */
[----:B------:R-:W-:Y:S02]  /*2190*/  UMOV UR18, UR12 ;  /* 0x0000000c00127c82 */ /* 0x000fe40008000000 */
[----:B------:R-:W-:Y:S01]  /*21a0*/  UMOV UR16, UR10 ;  /* 0x0000000a00107c82 */ /* 0x000fe20008000000 */
[----:B------:R-:W-:Y:S01]  /*21b0*/  UIADD3 UR14, UR12, 0x186, URZ ;  /* 0x000001860c0e7890 */ /* 0x000fe2000fffe03f */
[----:B------:R-:W-:Y:S01]  /*21c0*/  HGMMA.64x16x16.F32 R32, gdesc[UR16], R32, gsb0 ;  /* 0x00200000102079f0 */ /* 0x000fe20008000820 */
[----:B------:R-:W-:Y:S01]  /*21d0*/  UMOV UR17, 0x40000040 ;  /* 0x4000004000117882 */ /* 0x000fe20000000000 */
[----:B------:R-:W-:Y:S01]  /*21e0*/  UMOV UR16, UR9 ;  /* 0x0000000900107c82 */ /* 0x000fe20008000000 */
[----:B------:R-:W-:Y:S01]  /*21f0*/  UIADD3 UR9, UR10, 0x402, URZ ;  /* 0x000004020a097890 */ /* 0x000fe2000fffe03f */
[----:B------:R-:W-:Y:S01]  /*2200*/  UMOV UR15, 0x40000040 ;  /* 0x40000040000f7882 */ /* 0x000fe20000000000 */
[----:B------:R-:W-:Y:S01]  /*2210*/  UMOV UR13, 0x40000040 ;  /* 0x40000040000d7882 */ /* 0x000fe20000000000 */
[----:B------:R-:W-:-:S02]  /*2220*/  WARPGROUP.DEPBAR.LE gsb0, 0x0 ;  /* 0x00008000000079c5 */ /* 0x000fc40000010000 */
        /* <DEDUP_REMOVED lines=175> */
[----:B------:R-:W-:Y:S02]  /*2d20*/  UIADD3 UR12, UR10, 0x1206, URZ ;  /* 0x000012060a0c7890 */ /* 0x000fe4000fffe03f */
[----:B------:R-:W-:Y:S01]  /*2d30*/  UIADD3 UR10, UR10, 0x1606, URZ ;  /* 0x000016060a0a7890 */ /* 0x000fe2000fffe03f */
        /* <DEDUP_REMOVED lines=18> */
[----:B------:R-:W-:Y:S01]  /*2e60*/  BPT.TRAP 0x1 ;  /* 0x000000040000795c */ /* 0x000fe20000300000 */
.L_x_23:
[----:B------:R-:W-:Y:S01]  /*2e70*/  ULEA UR8, UR7, UR8, 0x3 ;  /* 0x0000000807087291 */ /* 0x000fe2000f8e183f */
[----:B------:R-:W-:-:S03]  /*2e80*/  ISETP.GT.U32.AND P1, PT, R19, 0x1, PT ;  /* 0x000000011300780c */ /* 0x000fc60003f24070 */
[----:B------:R-:W-:-:S04]  /*2e90*/  UIADD3 UR8, UR8, 0x10, URZ ;  /* 0x0000001008087890 */ /* 0x000fc8000fffe03f */
[----:B------:R-:W-:-:S09]  /*2ea0*/  UPRMT UR8, URZ, 0x654, UR8 ;  /* 0x000006543f087896 */ /* 0x000fd20008000008 */
[----:B------:R-:W-:Y:S01]  /*2eb0*/  SYNCS.ARRIVE.TRANS64.RED.A1T0 RZ, [UR8], RZ ;  /* 0x000000ffffff79a7 */ /* 0x000fe20008100408 */
[----:B------:R-:W-:Y:S05]  /*2ec0*/  @P1 BRA `(.L_x_24) ;  /* 0x0000000000041947 */ /* 0x000fea0003800000 */
[----:B------:R-:W-:Y:S01]  /*2ed0*/  BPT.TRAP 0x1 ;  /* 0x000000040000795c */ /* 0x000fe20000300000 */
.L_x_24:
[----:B------:R-:W-:Y:S01]  /*2ee0*/  UIADD3 UR6, UR6, 0x1, URZ ;  /* 0x0000000106067890 */ /* 0x000fe2000fffe03f */
[C---:B------:R-:W-:Y:S01]  /*2ef0*/  ISETP.GT.AND P1, PT, R0.reuse, 0x1, PT ;  /* 0x000000010000780c */ /* 0x040fe20003f24270 */
[----:B------:R-:W-:Y:S01]  /*2f00*/  UIADD3 UR7, UR7, 0x1, URZ ;  /* 0x0000000107077890 */ /* 0x000fe2000fffe03f */
[----:B------:R-:W-:Y:S01]  /*2f10*/  VIADD R0, R0, 0xffffffff ;  /* 0xffffffff00007836 */ /* 0x000fe20000000000 */
[----:B------:R-:W-:Y:S02]  /*2f20*/  UISETP.NE.AND UP0, UPT, UR6, 0x2, UPT ;  /* 0x000000020600788c */ /* 0x000fe4000bf05270 */
[----:B------:R-:W-:Y:S02]  /*2f30*/  UISETP.NE.AND UP1, UPT, UR7, 0x2, UPT ;  /* 0x000000020700788c */ /* 0x000fe4000bf25270 */
[----:B------:R-:W-:Y:S02]  /*2f40*/  USEL UR8, URZ, 0x1, UP0 ;  /* 0x000000013f087887 */ /* 0x000fe40008000000 */
[----:B------:R-:W-:-:S02]  /*2f50*/  USEL UR6, UR6, URZ, UP0 ;  /* 0x0000003f06067287 */ /* 0x000fc40008000000 */
[----:B------:R-:W-:Y:S02]  /*2f60*/  USEL UR7, UR7, URZ, UP1 ;  /* 0x0000003f07077287 */ /* 0x000fe40008800000 */
[----:B------:R-:W-:Y:S01]  /*2f70*/  LOP3.LUT R5, R5, UR8, RZ, 0x3c, !PT ;  /* 0x0000000805057c12 */ /* 0x000fe2000f8e3cff */
[----:B------:R-:W-:Y:S09]  /*2f80*/  @P1 BRA `(.L_x_25) ;  /* 0xfffffff000341947 */ /* 0x000ff2000383ffff */
.L_x_18:
[----:B------:R-:W2:Y:S02]  /*2f90*/  LDC R0, c[0x0][0x28c] ;  /* 0x0000a300ff007b82 */ /* 0x000ea40000000800 */
[----:B--2---:R-:W-:-:S13]  /*2fa0*/  ISETP.GE.AND P1, PT, R0, 0x1, PT ;  /* 0x000000010000780c */ /* 0x004fda0003f26270 */
[----:B------:R-:W-:Y:S05]  /*2fb0*/  @!P1 BRA `(.L_x_26) ;  /* 0x0000000000409947 */ /* 0x000fea0003800000 */
[----:B------:R-:W-:Y:S05]  /*2fc0*/  @!P0 BRA `(.L_x_27) ;  /* 0x0000000000048947 */ /* 0x000fea0003800000 */
[----:B------:R-:W-:Y:S01]  /*2fd0*/  BPT.TRAP 0x1 ;  /* 0x000000040000795c */ /* 0x000fe20000300000 */
.L_x_27:
[----:B------:R-:W2:Y:S01]  /*2fe0*/  S2UR UR6, SR_CgaCtaId ;  /* 0x00000000000679c3 */ /* 0x000ea20000008800 */
[----:B------:R-:W-:Y:S01]  /*2ff0*/  UISETP.LT.AND UP0, UPT, UR40, 0x1, UPT ;  /* 0x000000012800788c */ /* 0x000fe2000bf01270 */
[----:B------:R-:W-:Y:S01]  /*3000*/  ISETP.GT.U32.AND P0, PT, R19, 0x1, PT ;  /* 0x000000011300780c */ /* 0x000fe20003f04070 */
[----:B------:R-:W-:Y:S02]  /*3010*/  UMOV UR5, 0x400 ;  /* 0x0000040000057882 */ /* 0x000fe40000000000 */
[----:B------:R-:W-:-:S04]  /*3020*/  USEL UR4, UR40, 0x1, UP0 ;  /* 0x0000000128047887 */ /* 0x000fc80008000000 */
[----:B------:R-:W-:-:S04]  /*3030*/  UIADD3 UR4, UR39, UR40, -UR4 ;  /* 0x0000002827047290 */ /* 0x000fc8000fffe804 */
[----:B------:R-:W-:-:S04]  /*3040*/  USHF.L.U32 UR4, UR4, 0x3, URZ ;  /* 0x0000000304047899 */ /* 0x000fc8000800063f */
[----:B------:R-:W-:Y:S02]  /*3050*/  ULOP3.LUT UR4, UR4, 0x8, URZ, 0xc0, !UPT ;  /* 0x0000000804047892 */ /* 0x000fe4000f8ec03f */
[----:B--2---:R-:W-:-:S04]  /*3060*/  ULEA UR5, UR6, UR5, 0x18 ;  /* 0x0000000506057291 */ /* 0x004fc8000f8ec03f */
[----:B------:R-:W-:-:S04]  /*3070*/  UIADD3 UR4, UR5, 0x10, UR4 ;  /* 0x0000001005047890 */ /* 0x000fc8000fffe004 */
[----:B------:R-:W-:-:S09]  /*3080*/  UPRMT UR4, URZ, 0x654, UR4 ;  /* 0x000006543f047896 */ /* 0x000fd20008000004 */
[----:B------:R-:W-:Y:S01]  /*3090*/  SYNCS.ARRIVE.TRANS64.RED.A1T0 RZ, [UR4], RZ ;  /* 0x000000ffffff79a7 */ /* 0x000fe20008100404 */
[----:B------:R-:W-:Y:S05]  /*30a0*/  @P0 BRA `(.L_x_26) ;  /* 0x0000000000040947 */ /* 0x000fea0003800000 */
[----:B------:R-:W-:Y:S01]  /*30b0*/  BPT.TRAP 0x1 ;  /* 0x000000040000795c */ /* 0x000fe20000300000 */
.L_x_26:
[----:B01----:R-:W0:Y:S01]  /*30c0*/  LDC R5, c[0x0][0x288] ;  /* 0x0000a200ff057b82 */ /* 0x003e220000000800 */
[----:B------:R-:W-:Y:S01]  /*30d0*/  LOP3.LUT R0, R22, 0x1, RZ, 0xc0, !PT ;  /* 0x0000000116007812 */ /* 0x000fe200078ec0ff */
[----:B------:R-:W-:Y:S01]  /*30e0*/  UIADD3 UR39, UR40, UR39, URZ ;  /* 0x0000002728277290 */ /* 0x000fe2000fffe03f */
[----:B------:R-:W-:Y:S01]  /*30f0*/  SHF.R.U32.HI R3, RZ, 0x2, R18 ;  /* 0x00000002ff037819 */ /* 0x000fe20000011612 */
[----:B------:R-:W-:Y:S01]  /*3100*/  IMAD R9, R43, 0xc0, RZ ;  /* 0x000000c02b097824 */ /* 0x000fe200078e02ff */
[----:B------:R-:W-:Y:S01]  /*3110*/  LOP3.LUT R4, R18, 0x60, RZ, 0xc0, !PT ;  /* 0x0000006012047812 */ /* 0x000fe200078ec0ff */
[----:B------:R-:W-:Y:S01]  /*3120*/  IMAD.SHL.U32 R12, R0, 0x40, RZ ;  /* 0x00000040000c7824 */ /* 0x000fe200078e00ff */
[----:B------:R-:W-:Y:S01]  /*3130*/  LOP3.LUT R3, R3, 0x7, RZ, 0xc0, !PT ;  /* 0x0000000703037812 */ /* 0x000fe200078ec0ff */
[----:B------:R-:W-:Y:S01]  /*3140*/  USHF.R.U32.HI UR4, URZ, 0x1, UR39 ;  /* 0x000000013f047899 */ /* 0x000fe20008011627 */
[----:B------:R-:W-:Y:S01]  /*3150*/  SHF.R.U32.HI R4, RZ, 0x1, R4 ;  /* 0x00000001ff047819 */ /* 0x000fe20000011604 */
[----:B------:R-:W-:Y:S01]  /*3160*/  ULDC UR8, c[0x0][0x284] ;  /* 0x0000a10000087ab9 */ /* 0x000fe20000000800 */
[--C-:B------:R-:W-:Y:S01]  /*3170*/  LOP3.LUT R12, R12, 0x40, R3.reuse, 0xe2, !PT ;  /* 0x000000400c0c7812 */ /* 0x100fe200078ee203 */
[----:B------:R-:W-:Y:S01]  /*3180*/  ULOP3.LUT UR4, UR4, 0x1, URZ, 0xc0, !UPT ;  /* 0x0000000104047892 */ /* 0x000fe2000f8ec03f */
[-C--:B------:R-:W-:Y:S01]  /*3190*/  IADD3 R3, RZ, -R4.reuse, -R3 ;  /* 0x80000004ff037210 */ /* 0x080fe20007ffe803 */
[----:B------:R-:W-:Y:S01]  /*31a0*/  UISETP.GT.U32.AND UP1, UPT, UR39, 0x1, UPT ;  /* 0x000000012700788c */ /* 0x000fe2000bf24070 */
[----:B------:R-:W-:Y:S01]  /*31b0*/  LOP3.LUT R12, R12, R4, RZ, 0xfc, !PT ;  /* 0x000000040c0c7212 */ /* 0x000fe200078efcff */
[----:B------:R-:W-:Y:S01]  /*31c0*/  IMAD.SHL.U32 R4, R18, 0x2, RZ ;  /* 0x0000000212047824 */ /* 0x000fe200078e00ff */
[----:B------:R-:W-:Y:S01]  /*31d0*/  UISETP.NE.U32.AND UP0, UPT, UR4, 0x1, UPT ;  /* 0x000000010400788c */ /* 0x000fe2000bf05070 */
[----:B------:R-:W-:Y:S01]  /*31e0*/  IMAD R8, R0, -0x40, R3 ;  /* 0xffffffc000087824 */ /* 0x000fe200078e0203 */
[----:B------:R-:W-:Y:S01]  /*31f0*/  LOP3.LUT R0, R18, 0x3, RZ, 0xc0, !PT ;  /* 0x0000000312007812 */ /* 0x000fe200078ec0ff */
[----:B------:R-:W-:Y:S01]  /*3200*/  IMAD.SHL.U32 R3, R42, 0x10, RZ ;  /* 0x000000102a037824 */ /* 0x000fe200078e00ff */
[----:B------:R-:W-:Y:S01]  /*3210*/  SHF.R.S32.HI R21, RZ, 0x1f, R23 ;  /* 0x0000001fff157819 */ /* 0x000fe20000011417 */
[----:B------:R-:W-:Y:S01]  /*3220*/  ULDC.64 UR6, c[0x0][0x5d0] ;  /* 0x0001740000067ab9 */ /* 0x000fe20000000a00 */
[----:B------:R-:W-:Y:S01]  /*3230*/  UISETP.LT.U32.AND UP1, UPT, UR40, 0x2, UP1 ;  /* 0x000000022800788c */ /* 0x000fe20008f21070 */
[----:B0-----:R-:W-:Y:S01]  /*3240*/  IMAD R0, R0, -0x2, R5 ;  /* 0xfffffffe00007824 */ /* 0x001fe200078e0205 */
[C---:B------:R-:W-:Y:S01]  /*3250*/  ISETP.GE.AND P0, PT, R3.reuse, R5, PT ;  /* 0x000000050300720c */ /* 0x040fe20003f06270 */
[----:B------:R-:W-:Y:S01]  /*3260*/  UISETP.GT.U32.AND UP0, UPT, UR40, 0x1, !UP0 ;  /* 0x000000012800788c */ /* 0x000fe2000c704070 */
[----:B------:R-:W-:Y:S01]  /*3270*/  LOP3.LUT R4, R3, 0x6, R4, 0xf8, !PT ;  /* 0x0000000603047812 */ /* 0x000fe200078ef804 */
[----:B------:R-:W-:Y:S01]  /*3280*/  IMAD R6, R21, UR6, RZ ;  /* 0x0000000615067c24 */ /* 0x000fe2000f8e02ff */
[----:B------:R-:W-:Y:S01]  /*3290*/  ISETP.GE.OR P0, PT, R9, UR8, P0 ;  /* 0x0000000809007c0c */ /* 0x000fe20008706670 */
[----:B------:R-:W-:Y:S01]  /*32a0*/  USEL UR5, URZ, 0x1, !UP1 ;  /* 0x000000013f057887 */ /* 0x000fe2000c800000 */
[----:B------:R-:W-:Y:S01]  /*32b0*/  SHF.R.S32.HI R5, RZ, 0x1f, R4 ;  /* 0x0000001fff057819 */ /* 0x000fe20000011404 */
[----:B------:R-:W-:Y:S01]  /*32c0*/  USEL UR4, URZ, 0x1, !UP0 ;  /* 0x000000013f047887 */ /* 0x000fe2000c000000 */
[----:B------:R-:W-:Y:S01]  /*32d0*/  IMAD R11, R23, UR7, R6 ;  /* 0x00000007170b7c24 */ /* 0x000fe2000f8e0206 */
[----:B------:R-:W-:Y:S01]  /*32e0*/  ULOP3.LUT UR39, UR39, 0x1, URZ, 0xc0, !UPT ;  /* 0x0000000127277892 */ /* 0x000fe2000f8ec03f */
[----:B------:R-:W-:Y:S01]  /*32f0*/  IMAD.MOV.U32 R13, RZ, RZ, RZ ;  /* 0x000000ffff0d7224 */ /* 0x000fe200078e00ff */
[----:B------:R-:W-:Y:S01]  /*3300*/  IADD3 R58, -R9, UR8, R8 ;  /* 0x00000008093a7c10 */ /* 0x000fe2000fffe108 */
[----:B------:R-:W-:Y:S01]  /*3310*/  IMAD.WIDE.U32 R6, R23, UR6, R4 ;  /* 0x0000000617067c25 */ /* 0x000fe2000f8e0004 */
[----:B------:R-:W-:-:S03]  /*3320*/  ULOP3.LUT UR38, UR4, UR38, UR5, 0x96, !UPT ;  /* 0x0000002604267292 */ /* 0x000fc6000f8e9605 */
[----:B------:R-:W-:Y:S02]  /*3330*/  IMAD.IADD R3, R0, 0x1, -R3 ;  /* 0x0000000100037824 */ /* 0x000fe400078e0a03 */
[----:B------:R-:W-:Y:S02]  /*3340*/  IMAD.IADD R7, R7, 0x1, R11 ;  /* 0x0000000107077824 */ /* 0x000fe400078e020b */
[----:B------:R-:W-:-:S04]  /*3350*/  IMAD.WIDE R12, R43, 0xc0, R12 ;  /* 0x000000c02b0c7825 */ /* 0x000fc800078e020c */
[----:B------:R-:W-:Y:S01]  /*3360*/  IMAD.MOV.U32 R0, RZ, RZ, -0x1 ;  /* 0xffffffffff007424 */ /* 0x000fe200078e00ff */
[----:B------:R-:W-:Y:S06]  /*3370*/  @P0 BRA `(.L_x_28) ;  /* 0x0000001400680947 */ /* 0x000fec0003800000 */
[----:B------:R-:W0:Y:S01]  /*3380*/  LDC.64 R10, c[0x0][0x5c8] ;  /* 0x00017200ff0a7b82 */ /* 0x000e220000000a00 */
[----:B-----5:R-:W-:Y:S01]  /*3390*/  FSETP.NEU.AND P1, PT, R41, RZ, PT ;  /* 0x000000ff2900720b */ /* 0x020fe20003f2d000 */
[----:B------:R-:W-:Y:S01]  /*33a0*/  BSSY B0, `(.L_x_28) ;  /* 0x0000157000007945 */ /* 0x000fe20003800000 */
[----:B------:R-:W-:-:S04]  /*33b0*/  ISETP.GT.AND P2, PT, R58, RZ, PT ;  /* 0x000000ff3a00720c */ /* 0x000fc80003f44270 */
[----:B------:R-:W-:Y:S01]  /*33c0*/  ISETP.GT.AND P0, PT, R3, RZ, P2 ;  /* 0x000000ff0300720c */ /* 0x000fe20001704270 */
[-C--:B0-----:R-:W-:Y:S02]  /*33d0*/  IMAD R8, R13, R10.reuse, RZ ;  /* 0x0000000a0d087224 */ /* 0x081fe400078e02ff */
[----:B------:R-:W-:-:S04]  /*33e0*/  IMAD.WIDE.U32 R48, R12, R10, R6 ;  /* 0x0000000a0c307225 */ /* 0x000fc800078e0006 */
[----:B------:R-:W-:-:S04]  /*33f0*/  IMAD R7, R12, R11, R8 ;  /* 0x0000000b0c077224 */ /* 0x000fc800078e0208 */
[----:B------:R-:W-:Y:S01]  /*3400*/  IMAD.IADD R51, R49, 0x1, R7 ;  /* 0x0000000131337824 */ /* 0x000fe200078e0207 */
[----:B------:R-:W-:Y:S06]  /*3410*/  @!P1 BRA `(.L_x_29) ;  /* 0x0000000c00e09947 */ /* 0x000fec0003800000 */
[----:B------:R-:W0:Y:S01]  /*3420*/  LDC.64 R8, c[0x0][0x5b8] ;  /* 0x00016e00ff087b82 */ /* 0x000e220000000a00 */
[----:B------:R-:W-:-:S07]  /*3430*/  ULDC.64 UR4, c[0x0][0x5c0] ;  /* 0x0001700000047ab9 */ /* 0x000fce0000000a00 */
[----:B------:R-:W1:Y:S08]  /*3440*/  LDC.64 R14, c[0x0][0x5b0] ;  /* 0x00016c00ff0e7b82 */ /* 0x000e700000000a00 */
[----:B------:R-:W2:Y:S01]  /*3450*/  LDC.64 R6, c[0x0][0x5a8] ;  /* 0x00016a00ff067b82 */ /* 0x000ea20000000a00 */
[-C--:B0-----:R-:W-:Y:S02]  /*3460*/  IMAD R20, R21, R8.reuse, RZ ;  /* 0x0000000815147224 */ /* 0x081fe400078e02ff */
[----:B------:R-:W-:-:S04]  /*3470*/  IMAD.WIDE.U32 R42, R23, R8, R4 ;  /* 0x00000008172a7225 */ /* 0x000fc800078e0004 */
[----:B------:R-:W-:Y:S02]  /*3480*/  IMAD R63, R23, R9, R20 ;  /* 0x00000009173f7224 */ /* 0x000fe400078e0214 */
[-C--:B-1----:R-:W-:Y:S02]  /*3490*/  IMAD R9, R13, R14.reuse, RZ ;  /* 0x0000000e0d097224 */ /* 0x082fe400078e02ff */
[----:B------:R-:W-:Y:S02]  /*34a0*/  IMAD.IADD R21, R43, 0x1, R63 ;  /* 0x000000012b157824 */ /* 0x000fe400078e023f */
[----:B------:R-:W-:Y:S02]  /*34b0*/  IMAD.MOV.U32 R20, RZ, RZ, R42 ;  /* 0x000000ffff147224 */ /* 0x000fe400078e002a */
[C---:B------:R-:W-:Y:S02]  /*34c0*/  IMAD R65, R12.reuse, R15, R9 ;  /* 0x0000000f0c417224 */ /* 0x040fe400078e0209 */
[----:B------:R-:W-:-:S04]  /*34d0*/  IMAD.WIDE.U32 R44, R12, R14, R20 ;  /* 0x0000000e0c2c7225 */ /* 0x000fc800078e0014 */
[----:B------:R-:W-:Y:S01]  /*34e0*/  IMAD.IADD R9, R45, 0x1, R65 ;  /* 0x000000012d097824 */ /* 0x000fe200078e0241 */
[----:B--2---:R-:W-:-:S04]  /*34f0*/  LEA R46, P1, R44, R6, 0x1 ;  /* 0x000000062c2e7211 */ /* 0x004fc800078208ff */
[----:B------:R-:W-:-:S05]  /*3500*/  LEA.HI.X R47, R44, R7, R9, 0x1, P1 ;  /* 0x000000072c2f7211 */ /* 0x000fca00008f0c09 */
[----:B------:R-:W2:Y:S01]  /*3510*/  @P0 LDG.E.LTC128B.U16 R9, desc[UR36][R46.64] ;  /* 0x000000242e090981 */ /* 0x000ea2000c1e1520 */
[----:B------:R-:W-:Y:S01]  /*3520*/  IMAD.WIDE.U32 R44, R12, R14, R4 ;  /* 0x0000000e0c2c7225 */ /* 0x000fe200078e0004 */
[----:B------:R-:W-:Y:S03]  /*3530*/  BSSY B1, `(.L_x_30) ;  /* 0x0000013000017945 */ /* 0x000fe60003800000 */
[----:B------:R-:W-:Y:S02]  /*3540*/  IMAD.IADD R45, R65, 0x1, R45 ;  /* 0x00000001412d7824 */ /* 0x000fe400078e022d */
[----:B------:R-:W-:-:S04]  /*3550*/  IMAD.WIDE.U32 R44, R23, R8, R44 ;  /* 0x00000008172c7225 */ /* 0x000fc800078e002c */
[----:B--2---:R-:W-:-:S05]  /*3560*/  HADD2.F32 R50, -RZ, R9.H0_H0 ;  /* 0x20000009ff327230 */ /* 0x004fca0000004100 */
[----:B------:R-:W-:Y:S01]  /*3570*/  FMUL R49, R50, R41 ;  /* 0x0000002932317220 */ /* 0x000fe20000400000 */
[----:B------:R-:W-:-:S03]  /*3580*/  LEA R50, P1, R48, UR4, 0x1 ;  /* 0x0000000430327c11 */ /* 0x000fc6000f8208ff */
[----:B------:R-:W-:Y:S01]  /*3590*/  FFMA R49, R32, R40, R49 ;  /* 0x0000002820317223 */ /* 0x000fe20000000031 */
[----:B------:R-:W-:Y:S01]  /*35a0*/  LEA.HI.X R51, R48, UR5, R51, 0x1, P1 ;  /* 0x0000000530337c11 */ /* 0x000fe200088f0c33 */
[--C-:B------:R-:W-:Y:S01]  /*35b0*/  IMAD.IADD R32, R63, 0x1, R45.reuse ;  /* 0x000000013f207824 */ /* 0x100fe200078e022d */
[----:B------:R-:W-:Y:S02]  /*35c0*/  ISETP.GT.AND P1, PT, R3, 0x1, P2 ;  /* 0x000000010300780c */ /* 0x000fe40001724270 */
[----:B------:R-:W-:Y:S02]  /*35d0*/  F2FP.F16.F32.PACK_AB R49, RZ, R49 ;  /* 0x00000031ff31723e */ /* 0x000fe400000000ff */
[C---:B------:R-:W-:Y:S02]  /*35e0*/  LEA R48, P3, R44.reuse, R6, 0x1 ;  /* 0x000000062c307211 */ /* 0x040fe400078608ff */
[----:B------:R-:W-:Y:S02]  /*35f0*/  PRMT R45, R49, 0x7610, R45 ;  /* 0x00007610312d7816 */ /* 0x000fe4000000002d */
[----:B------:R-:W-:Y:S01]  /*3600*/  LEA.HI.X R49, R44, R7, R32, 0x1, P3 ;  /* 0x000000072c317211 */ /* 0x000fe200018f0c20 */
[----:B------:R-:W-:-:S02]  /*3610*/  IMAD.SHL.U32 R44, R14, 0x8, RZ ;  /* 0x000000080e2c7824 */ /* 0x000fc400078e00ff */
[----:B------:R0:W-:Y:S02]  /*3620*/  @P0 STG.E.U16 desc[UR36][R50.64], R45 ;  /* 0x0000002d32000986 */ /* 0x0001e4000c101524 */
[----:B0-----:R-:W-:Y:S01]  /*3630*/  SHF.L.U64.HI R45, R14, 0x3, R15 ;  /* 0x000000030e2d7819 */ /* 0x001fe2000001020f */
[----:B------:R-:W-:Y:S06]  /*3640*/  @!P1 BRA `(.L_x_31) ;  /* 0x0000000000049947 */ /* 0x000fec0003800000 */
[----:B------:R0:W5:Y:S02]  /*3650*/  LDG.E.LTC128B.U16 R9, desc[UR36][R48.64+0x2] ;  /* 0x0000022430097981 */ /* 0x000164000c1e1520 */
.L_x_31:
[----:B------:R-:W-:Y:S05]  /*3660*/  BSYNC B1 ;  /* 0x0000000000017941 */ /* 0x000fea0003800000 */
.L_x_30:
[----:B-----5:R-:W-:Y:S01]  /*3670*/  HADD2.F32 R32, -RZ, R9.H0_H0 ;  /* 0x20000009ff207230 */ /* 0x020fe20000004100 */
[----:B------:R-:W-:Y:S01]  /*3680*/  ISETP.GT.AND P0, PT, R58, 0x8, PT ;  /* 0x000000083a00780c */ /* 0x000fe20003f04270 */
[----:B------:R-:W-:Y:S01]  /*3690*/  IMAD.WIDE.U32 R52, R12, R14, R44 ;  /* 0x0000000e0c347225 */ /* 0x000fe200078e002c */
[----:B------:R-:W-:-:S03]  /*36a0*/  PRMT R57, R9, 0x7610, R57 ;  /* 0x0000761009397816 */ /* 0x000fc60000000039 */
[----:B------:R-:W-:Y:S01]  /*36b0*/  FMUL R32, R32, R41 ;  /* 0x0000002920207220 */ /* 0x000fe20000400000 */
[----:B------:R-:W-:Y:S02]  /*36c0*/  ISETP.GT.AND P3, PT, R3, RZ, P0 ;  /* 0x000000ff0300720c */ /* 0x000fe40000764270 */
[----:B------:R-:W-:Y:S01]  /*36d0*/  IADD3 R67, R65, R53, RZ ;  /* 0x0000003541437210 */ /* 0x000fe20007ffe0ff */
[----:B------:R-:W-:Y:S01]  /*36e0*/  FFMA R33, R33, R40, R32 ;  /* 0x0000002821217223 */ /* 0x000fe20000000020 */
[----:B------:R-:W-:-:S04]  /*36f0*/  IADD3 R46, P4, R42, R52, RZ ;  /* 0x000000342a2e7210 */ /* 0x000fc80007f9e0ff */
[----:B------:R-:W-:Y:S01]  /*3700*/  F2FP.F16.F32.PACK_AB R54, RZ, R33 ;  /* 0x00000021ff36723e */ /* 0x000fe200000000ff */
[----:B------:R-:W-:Y:S01]  /*3710*/  IMAD.X R47, R67, 0x1, R21, P4 ;  /* 0x00000001432f7824 */ /* 0x000fe200020e0615 */
[----:B------:R-:W-:-:S04]  /*3720*/  LEA R32, P4, R46, R6, 0x1 ;  /* 0x000000062e207211 */ /* 0x000fc800078808ff */
[--C-:B------:R-:W-:Y:S02]  /*3730*/  LEA.HI.X R33, R46, R7, R47.reuse, 0x1, P4 ;  /* 0x000000072e217211 */ /* 0x100fe400020f0c2f */
[----:B------:R-:W-:-:S05]  /*3740*/  PRMT R47, R54, 0x7610, R47 ;  /* 0x00007610362f7816 */ /* 0x000fca000000002f */
[----:B------:R1:W-:Y:S04]  /*3750*/  @P1 STG.E.U16 desc[UR36][R50.64+0x2], R47 ;  /* 0x0000022f32001986 */ /* 0x0003e8000c101524 */
[----:B------:R2:W3:Y:S01]  /*3760*/  @P3 LDG.E.LTC128B.U16 R57, desc[UR36][R32.64] ;  /* 0x0000002420393981 */ /* 0x0004e2000c1e1520 */
[C---:B------:R-:W-:Y:S01]  /*3770*/  IMAD.SHL.U32 R59, R10.reuse, 0x10, RZ ;  /* 0x000000100a3b7824 */ /* 0x040fe200078e00ff */
[----:B------:R-:W-:Y:S01]  /*3780*/  SHF.L.U64.HI R61, R10, 0x4, R11 ;  /* 0x000000040a3d7819 */ /* 0x000fe2000001020b */
[----:B------:R-:W-:Y:S01]  /*3790*/  BSSY B1, `(.L_x_32) ;  /* 0x0000011000017945 */ /* 0x000fe20003800000 */
[----:B------:R-:W-:-:S05]  /*37a0*/  IADD3 R46, P1, R4, R52, RZ ;  /* 0x00000034042e7210 */ /* 0x000fca0007f3e0ff */
[----:B-1----:R-:W-:Y:S01]  /*37b0*/  IMAD.X R47, R5, 0x1, R67, P1 ;  /* 0x00000001052f7824 */ /* 0x002fe200008e0643 */
[----:B------:R-:W-:Y:S01]  /*37c0*/  ISETP.GT.AND P1, PT, R3, 0x1, P0 ;  /* 0x000000010300780c */ /* 0x000fe20000724270 */
[----:B------:R-:W-:-:S03]  /*37d0*/  IMAD.WIDE.U32 R46, R23, R8, R46 ;  /* 0x00000008172e7225 */ /* 0x000fc600078e002e */
[----:B--2---:R-:W-:Y:S01]  /*37e0*/  LEA R32, P5, R46, R6, 0x1 ;  /* 0x000000062e207211 */ /* 0x004fe200078a08ff */
[----:B---3--:R-:W-:-:S05]  /*37f0*/  HADD2.F32 R54, -RZ, R57.H0_H0 ;  /* 0x20000039ff367230 */ /* 0x008fca0000004100 */
[----:B------:R-:W-:Y:S01]  /*3800*/  FMUL R9, R54, R41 ;  /* 0x0000002936097220 */ /* 0x000fe20000400000 */
[----:B------:R-:W-:-:S03]  /*3810*/  IADD3 R54, P4, R59, R50, RZ ;  /* 0x000000323b367210 */ /* 0x000fc60007f9e0ff */
[----:B------:R-:W-:Y:S01]  /*3820*/  FFMA R9, R34, R40, R9 ;  /* 0x0000002822097223 */ /* 0x000fe20000000009 */
[----:B------:R-:W-:Y:S02]  /*3830*/  IMAD.IADD R34, R63, 0x1, R47 ;  /* 0x000000013f227824 */ /* 0x000fe400078e022f */
[----:B------:R-:W-:Y:S02]  /*3840*/  IMAD.X R55, R61, 0x1, R51, P4 ;  /* 0x000000013d377824 */ /* 0x000fe400020e0633 */
[----:B------:R-:W-:Y:S02]  /*3850*/  F2FP.F16.F32.PACK_AB R9, RZ, R9 ;  /* 0x00000009ff09723e */ /* 0x000fe400000000ff */
[----:B------:R-:W-:-:S03]  /*3860*/  LEA.HI.X R33, R46, R7, R34, 0x1, P5 ;  /* 0x000000072e217211 */ /* 0x000fc600028f0c22 */
[----:B------:R1:W-:Y:S01]  /*3870*/  @P3 STG.E.U16 desc[UR36][R54.64], R9 ;  /* 0x0000000936003986 */ /* 0x0003e2000c101524 */
[----:B------:R-:W-:Y:S05]  /*3880*/  @!P1 BRA `(.L_x_33) ;  /* 0x0000000000049947 */ /* 0x000fea0003800000 */
[----:B------:R2:W5:Y:S02]  /*3890*/  LDG.E.LTC128B.U16 R57, desc[UR36][R32.64+0x2] ;  /* 0x0000022420397981 */ /* 0x000564000c1e1520 */
.L_x_33:
[----:B------:R-:W-:Y:S05]  /*38a0*/  BSYNC B1 ;  /* 0x0000000000017941 */ /* 0x000fea0003800000 */
.L_x_32:
[----:B-----5:R-:W-:Y:S01]  /*38b0*/  HADD2.F32 R34, -RZ, R57.H0_H0 ;  /* 0x20000039ff227230 */ /* 0x020fe20000004100 */
[----:B------:R-:W-:Y:S01]  /*38c0*/  ISETP.GT.AND P3, PT, R3, 0x8, P2 ;  /* 0x000000080300780c */ /* 0x000fe20001764270 */
[----:B------:R-:W-:Y:S03]  /*38d0*/  BSSY B1, `(.L_x_34) ;  /* 0x0000007000017945 */ /* 0x000fe60003800000 */
[----:B------:R-:W-:-:S04]  /*38e0*/  FMUL R34, R34, R41 ;  /* 0x0000002922227220 */ /* 0x000fc80000400000 */
[----:B------:R-:W-:-:S05]  /*38f0*/  FFMA R34, R35, R40, R34 ;  /* 0x0000002823227223 */ /* 0x000fca0000000022 */
[----:B------:R-:W-:-:S05]  /*3900*/  F2FP.F16.F32.PACK_AB R34, RZ, R34 ;  /* 0x00000022ff22723e */ /* 0x000fca00000000ff */
[----:B------:R3:W-:Y:S01]  /*3910*/  @P1 STG.E.U16 desc[UR36][R54.64+0x2], R34 ;  /* 0x0000022236001986 */ /* 0x0007e2000c101524 */
[----:B------:R-:W-:Y:S05]  /*3920*/  @!P3 BRA `(.L_x_35) ;  /* 0x000000000004b947 */ /* 0x000fea0003800000 */
[----:B------:R4:W5:Y:S02]  /*3930*/  LDG.E.LTC128B.U16 R57, desc[UR36][R48.64+0x10] ;  /* 0x0000102430397981 */ /* 0x000964000c1e1520 */
.L_x_35:
[----:B------:R-:W-:Y:S05]  /*3940*/  BSYNC B1 ;  /* 0x0000000000017941 */ /* 0x000fea0003800000 */
.L_x_34:
[----:B---3-5:R-:W-:Y:S01]  /*3950*/  HADD2.F32 R34, -RZ, R57.H0_H0 ;  /* 0x20000039ff227230 */ /* 0x028fe20000004100 */
[----:B------:R-:W-:Y:S01]  /*3960*/  ISETP.GT.AND P2, PT, R3, 0x9, P2 ;  /* 0x000000090300780c */ /* 0x000fe20001744270 */
[----:B------:R-:W-:Y:S03]  /*3970*/  BSSY B1, `(.L_x_36) ;  /* 0x0000007000017945 */ /* 0x000fe60003800000 */
[----:B-1----:R-:W-:-:S04]  /*3980*/  FMUL R9, R34, R41 ;  /* 0x0000002922097220 */ /* 0x002fc80000400000 */
[----:B------:R-:W-:-:S05]  /*3990*/  FFMA R9, R36, R40, R9 ;  /* 0x0000002824097223 */ /* 0x000fca0000000009 */
[----:B------:R-:W-:-:S05]  /*39a0*/  F2FP.F16.F32.PACK_AB R9, RZ, R9 ;  /* 0x00000009ff09723e */ /* 0x000fca00000000ff */
[----:B------:R1:W-:Y:S01]  /*39b0*/  @P3 STG.E.U16 desc[UR36][R50.64+0x10], R9 ;  /* 0x0000100932003986 */ /* 0x0003e2000c101524 */
[----:B------:R-:W-:Y:S05]  /*39c0*/  @!P2 BRA `(.L_x_37) ;  /* 0x000000000004a947 */ /* 0x000fea0003800000 */
[----:B------:R3:W5:Y:S02]  /*39d0*/  LDG.E.LTC128B.U16 R57, desc[UR36][R48.64+0x12] ;  /* 0x0000122430397981 */ /* 0x000764000c1e1520 */
.L_x_37:
[----:B------:R-:W-:Y:S05]  /*39e0*/  BSYNC B1 ;  /* 0x0000000000017941 */ /* 0x000fea0003800000 */
.L_x_36:
        /* <DEDUP_REMOVED lines=9> */
.L_x_39:
[----:B------:R-:W-:Y:S05]  /*3a80*/  BSYNC B1 ;  /* 0x0000000000017941 */ /* 0x000fea0003800000 */
.L_x_38:
[----:B0----5:R-:W-:Y:S01]  /*3a90*/  HADD2.F32 R34, -RZ, R57.H0_H0 ;  /* 0x20000039ff227230 */ /* 0x021fe20000004100 */
        /* <DEDUP_REMOVED lines=8> */
.L_x_41:
[----:B------:R-:W-:Y:S05]  /*3b20*/  BSYNC B1 ;  /* 0x0000000000017941 */ /* 0x000fea0003800000 */
.L_x_40:
[----:B-----5:R-:W-:Y:S01]  /*3b30*/  HADD2.F32 R34, -RZ, R57.H0_H0 ;  /* 0x20000039ff227230 */ /* 0x020fe20000004100 */
[----:B------:R-:W-:Y:S01]  /*3b40*/  ISETP.GT.AND P0, PT, R58, 0x80, PT ;  /* 0x000000803a00780c */ /* 0x000fe20003f04270 */
[----:B-12---:R-:W-:Y:S02]  /*3b50*/  IMAD.MOV.U32 R32, RZ, RZ, R52 ;  /* 0x000000ffff207224 */ /* 0x006fe400078e0034 */
[----:B------:R-:W-:Y:S02]  /*3b60*/  IMAD.MOV.U32 R33, RZ, RZ, R67 ;  /* 0x000000ffff217224 */ /* 0x000fe400078e0043 */
[----:B------:R-:W-:Y:S01]  /*3b70*/  FMUL R34, R34, R41 ;  /* 0x0000002922227220 */ /* 0x000fe20000400000 */
[----:B------:R-:W-:Y:S01]  /*3b80*/  IMAD R15, R15, 0x78, RZ ;  /* 0x000000780f0f7824 */ /* 0x000fe200078e02ff */
[----:B------:R-:W-:Y:S01]  /*3b90*/  ISETP.GT.AND P2, PT, R3, RZ, P0 ;  /* 0x000000ff0300720c */ /* 0x000fe20000744270 */
[----:B------:R-:W-:-:S04]  /*3ba0*/  IMAD.WIDE.U32 R46, R14, 0x78, R32 ;  /* 0x000000780e2e7825 */ /* 0x000fc800078e0020 */
[----:B------:R-:W-:Y:S01]  /*3bb0*/  FFMA R34, R39, R40, R34 ;  /* 0x0000002827227223 */ /* 0x000fe20000000022 */
[----:B------:R-:W-:Y:S01]  /*3bc0*/  IMAD.IADD R51, R47, 0x1, R15 ;  /* 0x000000012f337824 */ /* 0x000fe200078e020f */
[----:B0-----:R-:W-:-:S03]  /*3bd0*/  IADD3 R9, P3, R42, R46, RZ ;  /* 0x0000002e2a097210 */ /* 0x001fc60007f7e0ff */
[----:B------:R-:W-:Y:S02]  /*3be0*/  F2FP.F16.F32.PACK_AB R34, RZ, R34 ;  /* 0x00000022ff22723e */ /* 0x000fe400000000ff */
[----:B------:R-:W-:Y:S01]  /*3bf0*/  IMAD.X R36, R51, 0x1, R21, P3 ;  /* 0x0000000133247824 */ /* 0x000fe200018e0615 */
[C---:B------:R-:W-:Y:S02]  /*3c00*/  LEA R32, P3, R9.reuse, R6, 0x1 ;  /* 0x0000000609207211 */ /* 0x040fe400078608ff */
[----:B------:R-:W-:Y:S02]  /*3c10*/  PRMT R35, R34, 0x7610, R35 ;  /* 0x0000761022237816 */ /* 0x000fe40000000023 */
[----:B------:R-:W-:-:S03]  /*3c20*/  LEA.HI.X R33, R9, R7, R36, 0x1, P3 ;  /* 0x0000000709217211 */ /* 0x000fc600018f0c24 */
[----:B------:R0:W-:Y:S04]  /*3c30*/  @P1 STG.E.U16 desc[UR36][R54.64+0x12], R35 ;  /* 0x0000122336001986 */ /* 0x0001e8000c101524 */
[----:B------:R1:W2:Y:S01]  /*3c40*/  @P2 LDG.E.LTC128B.U16 R57, desc[UR36][R32.64] ;  /* 0x0000002420392981 */ /* 0x0002a2000c1e1520 */
[----:B---34-:R-:W-:Y:S01]  /*3c50*/  IMAD R49, R11, 0xf0, RZ ;  /* 0x000000f00b317824 */ /* 0x018fe200078e02ff */
[----:B------:R-:W-:Y:S01]  /*3c60*/  ISETP.GT.AND P3, PT, R3, 0x1, P0 ;  /* 0x000000010300780c */ /* 0x000fe20000764270 */
[----:B------:R-:W-:Y:S01]  /*3c70*/  BSSY B1, `(.L_x_42) ;  /* 0x0000016000017945 */ /* 0x000fe20003800000 */
[----:B0-----:R-:W-:-:S04]  /*3c80*/  IMAD.WIDE.U32 R34, R14, 0x78, R44 ;  /* 0x000000780e227825 */ /* 0x001fc800078e002c */
[----:B------:R-:W-:Y:S01]  /*3c90*/  IMAD.WIDE.U32 R54, R10, 0xf0, R54 ;  /* 0x000000f00a367825 */ /* 0x000fe200078e0036 */
[----:B-1----:R-:W-:-:S03]  /*3ca0*/  IADD3 R32, P4, R44, R34, RZ ;  /* 0x000000222c207210 */ /* 0x002fc60007f9e0ff */
[----:B------:R-:W-:Y:S02]  /*3cb0*/  IMAD.IADD R35, R15, 0x1, R35 ;  /* 0x000000010f237824 */ /* 0x000fe400078e0223 */
[----:B------:R-:W-:Y:S02]  /*3cc0*/  IMAD.IADD R11, R55, 0x1, R49 ;  /* 0x00000001370b7824 */ /* 0x000fe400078e0231 */
[----:B------:R-:W-:-:S03]  /*3cd0*/  IMAD.WIDE.U32 R36, R12, R14, R34 ;  /* 0x0000000e0c247225 */ /* 0x000fc600078e0022 */
[----:B------:R-:W-:-:S04]  /*3ce0*/  IADD3 R36, P1, R4, R36, RZ ;  /* 0x0000002404247210 */ /* 0x000fc80007f3e0ff */
[----:B------:R-:W-:-:S03]  /*3cf0*/  IADD3.X R37, R5, R65, R37, P1, !PT ;  /* 0x0000004105257210 */ /* 0x000fc60000ffe425 */
[----:B------:R-:W-:-:S04]  /*3d00*/  IMAD.WIDE.U32 R36, R23, R8, R36 ;  /* 0x0000000817247225 */ /* 0x000fc800078e0024 */
[----:B--2---:R-:W-:-:S05]  /*3d10*/  HADD2.F32 R38, -RZ, R57.H0_H0 ;  /* 0x20000039ff267230 */ /* 0x004fca0000004100 */
[----:B------:R-:W-:Y:S01]  /*3d20*/  FMUL R9, R38, R41 ;  /* 0x0000002926097220 */ /* 0x000fe20000400000 */
[----:B------:R-:W-:-:S03]  /*3d30*/  LEA R38, P1, R36, R6, 0x1 ;  /* 0x0000000624267211 */ /* 0x000fc600078208ff */
[----:B------:R-:W-:-:S05]  /*3d40*/  FFMA R9, R24, R40, R9 ;  /* 0x0000002818097223 */ /* 0x000fca0000000009 */
[----:B------:R-:W-:Y:S01]  /*3d50*/  F2FP.F16.F32.PACK_AB R10, RZ, R9 ;  /* 0x00000009ff0a723e */ /* 0x000fe200000000ff */
[----:B------:R-:W-:-:S03]  /*3d60*/  IMAD.IADD R9, R63, 0x1, R37 ;  /* 0x000000013f097824 */ /* 0x000fc600078e0225 */
[----:B------:R-:W-:Y:S01]  /*3d70*/  PRMT R15, R10, 0x7610, R15 ;  /* 0x000076100a0f7816 */ /* 0x000fe2000000000f */
[----:B------:R-:W-:Y:S01]  /*3d80*/  @P2 IMAD.MOV.U32 R10, RZ, RZ, R54 ;  /* 0x000000ffff0a2224 */ /* 0x000fe200078e0036 */
[----:B------:R-:W-:-:S04]  /*3d90*/  LEA.HI.X R39, R36, R7, R9, 0x1, P1 ;  /* 0x0000000724277211 */ /* 0x000fc800008f0c09 */
[----:B------:R0:W-:Y:S01]  /*3da0*/  @P2 STG.E.U16 desc[UR36][R10.64], R15 ;  /* 0x0000000f0a002986 */ /* 0x0001e2000c101524 */
[----:B------:R-:W-:Y:S05]  /*3db0*/  @!P3 BRA `(.L_x_43) ;  /* 0x000000000004b947 */ /* 0x000fea0003800000 */
[----:B------:R1:W5:Y:S02]  /*3dc0*/  LDG.E.LTC128B.U16 R57, desc[UR36][R38.64+0x2] ;  /* 0x0000022426397981 */ /* 0x000364000c1e1520 */
.L_x_43:
[----:B------:R-:W-:Y:S05]  /*3dd0*/  BSYNC B1 ;  /* 0x0000000000017941 */ /* 0x000fea0003800000 */
.L_x_42:
[----:B-----5:R-:W-:Y:S01]  /*3de0*/  HADD2.F32 R20, -RZ, R57.H0_H0 ;  /* 0x20000039ff147230 */ /* 0x020fe20000004100 */
[----:B------:R-:W-:Y:S01]  /*3df0*/  ISETP.GT.AND P1, PT, R58, 0x88, PT ;  /* 0x000000883a00780c */ /* 0x000fe20003f24270 */
[----:B------:R-:W-:Y:S01]  /*3e00*/  @P3 IMAD.MOV.U32 R24, RZ, RZ, R54 ;  /* 0x000000ffff183224 */ /* 0x000fe200078e0036 */
[----:B------:R-:W-:Y:S01]  /*3e10*/  BSSY B1, `(.L_x_44) ;  /* 0x0000010000017945 */ /* 0x000fe20003800000 */
[----:B------:R-:W-:Y:S02]  /*3e20*/  IMAD.X R33, R35, 0x1, R45, P4 ;  /* 0x0000000123217824 */ /* 0x000fe400020e062d */
[----:B------:R-:W-:Y:S01]  /*3e30*/  FMUL R20, R20, R41 ;  /* 0x0000002914147220 */ /* 0x000fe20000400000 */
[----:B------:R-:W-:Y:S01]  /*3e40*/  IADD3 R42, P2, P4, R42, R46, R44 ;  /* 0x0000002e2a2a7210 */ /* 0x000fe20007c5e02c */
[----:B0-----:R-:W-:-:S04]  /*3e50*/  IMAD.WIDE.U32 R14, R12, R14, R32 ;  /* 0x0000000e0c0e7225 */ /* 0x001fc800078e0020 */
[----:B------:R-:W-:Y:S01]  /*3e60*/  FFMA R20, R25, R40, R20 ;  /* 0x0000002819147223 */ /* 0x000fe20000000014 */
[----:B------:R-:W-:Y:S01]  /*3e70*/  IADD3.X R21, R21, R51, R45, P2, P4 ;  /* 0x0000003315157210 */ /* 0x000fe200017e842d */
[----:B------:R-:W-:Y:S01]  /*3e80*/  @P3 IMAD.MOV.U32 R25, RZ, RZ, R11 ;  /* 0x000000ffff193224 */ /* 0x000fe200078e000b */
[----:B------:R-:W-:Y:S02]  /*3e90*/  ISETP.GT.AND P2, PT, R3, RZ, P1 ;  /* 0x000000ff0300720c */ /* 0x000fe40000f44270 */
[----:B------:R-:W-:Y:S02]  /*3ea0*/  F2FP.F16.F32.PACK_AB R9, RZ, R20 ;  /* 0x00000014ff09723e */ /* 0x000fe400000000ff */
[----:B------:R-:W-:Y:S02]  /*3eb0*/  LEA R12, P4, R42, R6, 0x1 ;  /* 0x000000062a0c7211 */ /* 0x000fe400078808ff */
[----:B------:R-:W-:Y:S01]  /*3ec0*/  IADD3 R20, P5, R4, R14, RZ ;  /* 0x0000000e04147210 */ /* 0x000fe20007fbe0ff */
[----:B------:R0:W-:Y:S01]  /*3ed0*/  @P3 STG.E.U16 desc[UR36][R24.64+0x2], R9 ;  /* 0x0000020918003986 */ /* 0x0001e2000c101524 */
[----:B------:R-:W-:-:S05]  /*3ee0*/  LEA.HI.X R13, R42, R7, R21, 0x1, P4 ;  /* 0x000000072a0d7211 */ /* 0x000fca00020f0c15 */
[----:B------:R-:W-:Y:S06]  /*3ef0*/  @!P2 BRA `(.L_x_45) ;  /* 0x000000000004a947 */ /* 0x000fec0003800000 */
[----:B------:R2:W5:Y:S02]  /*3f00*/  LDG.E.LTC128B.U16 R57, desc[UR36][R12.64] ;  /* 0x000000240c397981 */ /* 0x000564000c1e1520 */
.L_x_45:
[----:B------:R-:W-:Y:S05]  /*3f10*/  BSYNC B1 ;  /* 0x0000000000017941 */ /* 0x000fea0003800000 */
.L_x_44:
[----:B-----5:R-:W-:Y:S01]  /*3f20*/  HADD2.F32 R4, -RZ, R57.H0_H0 ;  /* 0x20000039ff047230 */ /* 0x020fe20000004100 */
[----:B------:R-:W-:Y:S01]  /*3f30*/  IADD3.X R21, R5, R65, R15, P5, !PT ;  /* 0x0000004105157210 */ /* 0x000fe20002ffe40f */
[----:B------:R-:W-:Y:S01]  /*3f40*/  BSSY B1, `(.L_x_46) ;  /* 0x000000e000017945 */ /* 0x000fe20003800000 */
[----:B------:R-:W-:Y:S02]  /*3f50*/  ISETP.GT.AND P3, PT, R3, 0x1, P1 ;  /* 0x000000010300780c */ /* 0x000fe40000f64270 */
[----:B------:R-:W-:Y:S01]  /*3f60*/  FMUL R5, R4, R41 ;  /* 0x0000002904057220 */ /* 0x000fe20000400000 */
[----:B------:R-:W-:Y:S01]  /*3f70*/  IADD3 R4, P4, R59, R54, RZ ;  /* 0x000000363b047210 */ /* 0x000fe20007f9e0ff */
[----:B0-----:R-:W-:-:S04]  /*3f80*/  IMAD.WIDE.U32 R8, R23, R8, R20 ;  /* 0x0000000817087225 */ /* 0x001fc800078e0014 */
[----:B------:R-:W-:Y:S01]  /*3f90*/  FFMA R5, R26, R40, R5 ;  /* 0x000000281a057223 */ /* 0x000fe20000000005 */
[----:B------:R-:W-:Y:S01]  /*3fa0*/  IMAD.IADD R9, R63, 0x1, R9 ;  /* 0x000000013f097824 */ /* 0x000fe200078e0209 */
[----:B------:R-:W-:-:S03]  /*3fb0*/  LEA R6, P5, R8, R6, 0x1 ;  /* 0x0000000608067211 */ /* 0x000fc600078a08ff */
[----:B------:R-:W-:Y:S01]  /*3fc0*/  F2FP.F16.F32.PACK_AB R10, RZ, R5 ;  /* 0x00000005ff0a723e */ /* 0x000fe200000000ff */
[----:B------:R-:W-:Y:S01]  /*3fd0*/  IMAD.X R5, R11, 0x1, R61, P4 ;  /* 0x000000010b057824 */ /* 0x000fe200020e063d */
[----:B------:R-:W-:-:S04]  /*3fe0*/  LEA.HI.X R7, R8, R7, R9, 0x1, P5 ;  /* 0x0000000708077211 */ /* 0x000fc800028f0c09 */
[----:B------:R0:W-:Y:S01]  /*3ff0*/  @P2 STG.E.U16 desc[UR36][R4.64], R10 ;  /* 0x0000000a04002986 */ /* 0x0001e2000c101524 */
[----:B------:R-:W-:Y:S05]  /*4000*/  @!P3 BRA `(.L_x_47) ;  /* 0x000000000004b947 */ /* 0x000fea0003800000 */
[----:B------:R3:W5:Y:S02]  /*4010*/  LDG.E.LTC128B.U16 R57, desc[UR36][R6.64+0x2] ;  /* 0x0000022406397981 */ /* 0x000764000c1e1520 */
.L_x_47:
[----:B------:R-:W-:Y:S05]  /*4020*/  BSYNC B1 ;  /* 0x0000000000017941 */ /* 0x000fea0003800000 */
.L_x_46:
        /* <DEDUP_REMOVED lines=9> */
.L_x_49:
[----:B------:R-:W-:Y:S05]  /*40c0*/  BSYNC B1 ;  /* 0x0000000000017941 */ /* 0x000fea0003800000 */
.L_x_48:
[----:B0---45:R-:W-:Y:S01]  /*40d0*/  HADD2.F32 R4, -RZ, R57.H0_H0 ;  /* 0x20000039ff047230 */ /* 0x031fe20000004100 */
[----:B------:R-:W-:Y:S01]  /*40e0*/  ISETP.GT.AND P0, PT, R3, 0x9, P0 ;  /* 0x000000090300780c */ /* 0x000fe20000704270 */
[----:B------:R-:W-:Y:S03]  /*40f0*/  BSSY B1, `(.L_x_50) ;  /* 0x000000a000017945 */ /* 0x000fe60003800000 */
[----:B------:R-:W-:-:S04]  /*4100*/  FMUL R5, R4, R41 ;  /* 0x0000002904057220 */ /* 0x000fc80000400000 */
[----:B------:R-:W-:-:S05]  /*4110*/  FFMA R5, R28, R40, R5 ;  /* 0x000000281c057223 */ /* 0x000fca0000000005 */
[----:B------:R-:W-:Y:S01]  /*4120*/  F2FP.F16.F32.PACK_AB R4, RZ, R5 ;  /* 0x00000005ff04723e */ /* 0x000fe200000000ff */
[----:B------:R-:W-:-:S03]  /*4130*/  IMAD.IADD R5, R49, 0x1, R55 ;  /* 0x0000000131057824 */ /* 0x000fc600078e0237 */
[----:B------:R-:W-:Y:S01]  /*4140*/  PRMT R8, R4, 0x7610, R8 ;  /* 0x0000761004087816 */ /* 0x000fe20000000008 */
[----:B------:R-:W-:-:S05]  /*4150*/  @P2 IMAD.MOV.U32 R4, RZ, RZ, R54 ;  /* 0x000000ffff042224 */ /* 0x000fca00078e0036 */
[----:B------:R0:W-:Y:S01]  /*4160*/  @P2 STG.E.U16 desc[UR36][R4.64+0x10], R8 ;  /* 0x0000100804002986 */ /* 0x0001e2000c101524 */
[----:B------:R-:W-:Y:S05]  /*4170*/  @!P0 BRA `(.L_x_51) ;  /* 0x0000000000048947 */ /* 0x000fea0003800000 */
[----:B------:R4:W5:Y:S02]  /*4180*/  LDG.E.LTC128B.U16 R57, desc[UR36][R38.64+0x12] ;  /* 0x0000122426397981 */ /* 0x000964000c1e1520 */
.L_x_51:
[----:B------:R-:W-:Y:S05]  /*4190*/  BSYNC B1 ;  /* 0x0000000000017941 */ /* 0x000fea0003800000 */
.L_x_50:
[----:B0----5:R-:W-:Y:S01]  /*41a0*/  HADD2.F32 R8, -RZ, R57.H0_H0 ;  /* 0x20000039ff087230 */ /* 0x021fe20000004100 */
[----:B------:R-:W-:Y:S01]  /*41b0*/  ISETP.GT.AND P2, PT, R3, 0x8, P1 ;  /* 0x000000080300780c */ /* 0x000fe20000f44270 */
[----:B------:R-:W-:Y:S01]  /*41c0*/  @P0 IMAD.MOV.U32 R9, RZ, RZ, R5 ;  /* 0x000000ffff090224 */ /* 0x000fe200078e0005 */
[----:B------:R-:W-:Y:S02]  /*41d0*/  BSSY B1, `(.L_x_52) ;  /* 0x0000009000017945 */ /* 0x000fe40003800000 */
[----:B------:R-:W-:-:S04]  /*41e0*/  FMUL R8, R8, R41 ;  /* 0x0000002908087220 */ /* 0x000fc80000400000 */
[----:B------:R-:W-:-:S05]  /*41f0*/  FFMA R8, R29, R40, R8 ;  /* 0x000000281d087223 */ /* 0x000fca0000000008 */
[----:B------:R-:W-:-:S04]  /*4200*/  F2FP.F16.F32.PACK_AB R8, RZ, R8 ;  /* 0x00000008ff08723e */ /* 0x000fc800000000ff */
[----:B------:R-:W-:Y:S01]  /*4210*/  PRMT R10, R8, 0x7610, R10 ;  /* 0x00007610080a7816 */ /* 0x000fe2000000000a */
[----:B------:R-:W-:-:S05]  /*4220*/  @P0 IMAD.MOV.U32 R8, RZ, RZ, R54 ;  /* 0x000000ffff080224 */ /* 0x000fca00078e0036 */
[----:B------:R0:W-:Y:S01]  /*4230*/  @P0 STG.E.U16 desc[UR36][R8.64+0x12], R10 ;  /* 0x0000120a08000986 */ /* 0x0001e2000c101524 */
[----:B------:R-:W-:Y:S05]  /*4240*/  @!P2 BRA `(.L_x_53) ;  /* 0x000000000004a947 */ /* 0x000fea0003800000 */
[----:B------:R0:W5:Y:S02]  /*4250*/  LDG.E.LTC128B.U16 R57, desc[UR36][R6.64+0x10] ;  /* 0x0000102406397981 */ /* 0x000164000c1e1520 */
.L_x_53:
[----:B------:R-:W-:Y:S05]  /*4260*/  BSYNC B1 ;  /* 0x0000000000017941 */ /* 0x000fea0003800000 */
.L_x_52:
[----:B-----5:R-:W-:Y:S01]  /*4270*/  HADD2.F32 R4, -RZ, R57.H0_H0 ;  /* 0x20000039ff047230 */ /* 0x020fe20000004100 */
[----:B------:R-:W-:Y:S01]  /*4280*/  ISETP.GT.AND P1, PT, R3, 0x9, P1 ;  /* 0x000000090300780c */ /* 0x000fe20000f24270 */
[----:B------:R-:W-:Y:S03]  /*4290*/  BSSY B1, `(.L_x_54) ;  /* 0x0000009000017945 */ /* 0x000fe60003800000 */
[----:B0-----:R-:W-:Y:S01]  /*42a0*/  FMUL R9, R4, R41 ;  /* 0x0000002904097220 */ /* 0x001fe20000400000 */
[----:B------:R-:W-:-:S03]  /*42b0*/  IADD3 R4, P0, R59, R54, RZ ;  /* 0x000000363b047210 */ /* 0x000fc60007f1e0ff */
[----:B------:R-:W-:Y:S02]  /*42c0*/  FFMA R9, R30, R40, R9 ;  /* 0x000000281e097223 */ /* 0x000fe40000000009 */
[----:B------:R-:W-:-:S03]  /*42d0*/  IMAD.X R5, R5, 0x1, R61, P0 ;  /* 0x0000000105057824 */ /* 0x000fc600000e063d */
[----:B------:R-:W-:-:S05]  /*42e0*/  F2FP.F16.F32.PACK_AB R9, RZ, R9 ;  /* 0x00000009ff09723e */ /* 0x000fca00000000ff */
[----:B------:R0:W-:Y:S01]  /*42f0*/  @P2 STG.E.U16 desc[UR36][R4.64+0x10], R9 ;  /* 0x0000100904002986 */ /* 0x0001e2000c101524 */
[----:B------:R-:W-:Y:S05]  /*4300*/  @!P1 BRA `(.L_x_55) ;  /* 0x0000000000049947 */ /* 0x000fea0003800000 */
[----:B------:R0:W5:Y:S02]  /*4310*/  LDG.E.LTC128B.U16 R57, desc[UR36][R6.64+0x12] ;  /* 0x0000122406397981 */ /* 0x000164000c1e1520 */
.L_x_55:
[----:B------:R-:W-:Y:S05]  /*4320*/  BSYNC B1 ;  /* 0x0000000000017941 */ /* 0x000fea0003800000 */
.L_x_54:
[----:B------:R-:W-:Y:S05]  /*4330*/  @!P1 BRA `(.L_x_56) ;  /* 0x0000000400749947 */ /* 0x000fea0003800000 */
[----:B0--3-5:R-:W-:-:S05]  /*4340*/  HADD2.F32 R6, -RZ, R57.H0_H0 ;  /* 0x20000039ff067230 */ /* 0x029fca0000004100 */
[----:B------:R-:W-:-:S04]  /*4350*/  FMUL R6, R6, R41 ;  /* 0x0000002906067220 */ /* 0x000fc80000400000 */
[----:B------:R-:W-:-:S05]  /*4360*/  FFMA R6, R31, R40, R6 ;  /* 0x000000281f067223 */ /* 0x000fca0000000006 */
[----:B------:R-:W-:-:S05]  /*4370*/  F2FP.F16.F32.PACK_AB R6, RZ, R6 ;  /* 0x00000006ff06723e */ /* 0x000fca00000000ff */
[----:B------:R0:W-:Y:S01]  /*4380*/  STG.E.U16 desc[UR36][R4.64+0x12], R6 ;  /* 0x0000120604007986 */ /* 0x0001e2000c101524 */
[----:B------:R-:W-:Y:S05]  /*4390*/  BRA `(.L_x_56) ;  /* 0x00000004005c7947 */ /* 0x000fea0003800000 */
.L_x_29:
[----:B------:R-:W-:Y:S01]  /*43a0*/  ISETP.GT.AND P4, PT, R3, 0x1, P2 ;  /* 0x000000010300780c */ /* 0x000fe20001784270 */
[----:B------:R-:W-:Y:S01]  /*43b0*/  ULDC.64 UR4, c[0x0][0x5c0] ;  /* 0x0001700000047ab9 */ /* 0x000fe20000000a00 */
[-C--:B------:R-:W-:Y:S01]  /*43c0*/  FMUL R33, R33, R40.reuse ;  /* 0x0000002821217220 */ /* 0x080fe20000400000 */
[----:B------:R-:W-:Y:S01]  /*43d0*/  LEA R6, P1, R48, UR4, 0x1 ;  /* 0x0000000430067c11 */ /* 0x000fe2000f8208ff */
[C---:B------:R-:W-:Y:S01]  /*43e0*/  IMAD.SHL.U32 R21, R10.reuse, 0x10, RZ ;  /* 0x000000100a157824 */ /* 0x040fe200078e00ff */
[----:B------:R-:W-:Y:S01]  /*43f0*/  SHF.L.U64.HI R15, R10, 0x4, R11 ;  /* 0x000000040a0f7819 */ /* 0x000fe2000001020b */
[-C--:B------:R-:W-:Y:S01]  /*4400*/  FMUL R32, R32, R40.reuse ;  /* 0x0000002820207220 */ /* 0x080fe20000400000 */
[----:B------:R-:W-:Y:S01]  /*4410*/  LEA.HI.X R7, R48, UR5, R51, 0x1, P1 ;  /* 0x0000000530077c11 */ /* 0x000fe200088f0c33 */
[-C--:B------:R-:W-:Y:S01]  /*4420*/  FMUL R34, R34, R40.reuse ;  /* 0x0000002822227220 */ /* 0x080fe20000400000 */
[----:B------:R-:W-:Y:S01]  /*4430*/  F2FP.F16.F32.PACK_AB R33, RZ, R33 ;  /* 0x00000021ff21723e */ /* 0x000fe200000000ff */
[-C--:B------:R-:W-:Y:S01]  /*4440*/  FMUL R35, R35, R40.reuse ;  /* 0x0000002823237220 */ /* 0x080fe20000400000 */
[----:B------:R-:W-:Y:S01]  /*4450*/  ISETP.GT.AND P3, PT, R58, 0x8, PT ;  /* 0x000000083a00780c */ /* 0x000fe20003f64270 */
[----:B------:R-:W-:Y:S01]  /*4460*/  FMUL R36, R36, R40 ;  /* 0x0000002824247220 */ /* 0x000fe20000400000 */
[----:B------:R-:W-:Y:S01]  /*4470*/  F2FP.F16.F32.PACK_AB R32, RZ, R32 ;  /* 0x00000020ff20723e */ /* 0x000fe200000000ff */
[----:B------:R-:W-:Y:S01]  /*4480*/  @P4 STG.E.U16 desc[UR36][R6.64+0x2], R33 ;  /* 0x0000022106004986 */ /* 0x000fe2000c101524 */
[----:B------:R-:W-:Y:S01]  /*4490*/  IADD3 R8, P4, R21, R6, RZ ;  /* 0x0000000615087210 */ /* 0x000fe20007f9e0ff */
[-C--:B------:R-:W-:Y:S01]  /*44a0*/  FMUL R37, R37, R40.reuse ;  /* 0x0000002825257220 */ /* 0x080fe20000400000 */
[C---:B------:R-:W-:Y:S01]  /*44b0*/  ISETP.GT.AND P1, PT, R3.reuse, RZ, P3 ;  /* 0x000000ff0300720c */ /* 0x040fe20001f24270 */
[----:B------:R-:W-:Y:S01]  /*44c0*/  @P0 STG.E.U16 desc[UR36][R6.64], R32 ;  /* 0x0000002006000986 */ /* 0x000fe2000c101524 */
[----:B------:R-:W-:Y:S01]  /*44d0*/  ISETP.GT.AND P5, PT, R3, 0x1, P3 ;  /* 0x000000010300780c */ /* 0x000fe20001fa4270 */
[----:B------:R-:W-:Y:S01]  /*44e0*/  IMAD.X R9, R15, 0x1, R7, P4 ;  /* 0x000000010f097824 */ /* 0x000fe200020e0607 */
[----:B------:R-:W-:Y:S01]  /*44f0*/  ISETP.GT.AND P4, PT, R3, 0x8, P2 ;  /* 0x000000080300780c */ /* 0x000fe20001784270 */
[----:B------:R-:W-:Y:S01]  /*4500*/  FMUL R38, R38, R40 ;  /* 0x0000002826267220 */ /* 0x000fe20000400000 */
[----:B------:R-:W-:Y:S01]  /*4510*/  F2FP.F16.F32.PACK_AB R34, RZ, R34 ;  /* 0x00000022ff22723e */ /* 0x000fe200000000ff */
[-C--:B------:R-:W-:Y:S01]  /*4520*/  FMUL R39, R39, R40.reuse ;  /* 0x0000002827277220 */ /* 0x080fe20000400000 */
[----:B------:R-:W-:Y:S01]  /*4530*/  F2FP.F16.F32.PACK_AB R35, RZ, R35 ;  /* 0x00000023ff23723e */ /* 0x000fe200000000ff */
[----:B------:R-:W-:Y:S01]  /*4540*/  FMUL R24, R24, R40 ;  /* 0x0000002818187220 */ /* 0x000fe20000400000 */
[----:B------:R-:W-:Y:S01]  /*4550*/  F2FP.F16.F32.PACK_AB R36, RZ, R36 ;  /* 0x00000024ff24723e */ /* 0x000fe200000000ff */
[----:B------:R-:W-:Y:S01]  /*4560*/  IMAD R23, R11, 0xf0, RZ ;  /* 0x000000f00b177824 */ /* 0x000fe200078e02ff */
[C---:B------:R-:W-:Y:S01]  /*4570*/  ISETP.GT.AND P2, PT, R3.reuse, 0x9, P2 ;  /* 0x000000090300780c */ /* 0x040fe20001744270 */
[----:B------:R-:W-:Y:S01]  /*4580*/  @P1 STG.E.U16 desc[UR36][R8.64], R34 ;  /* 0x0000002208001986 */ /* 0x000fe2000c101524 */
[----:B------:R-:W-:Y:S01]  /*4590*/  ISETP.GT.AND P1, PT, R58, 0x80, PT ;  /* 0x000000803a00780c */ /* 0x000fe20003f24270 */
[----:B------:R-:W-:Y:S01]  /*45a0*/  IMAD.WIDE.U32 R10, R10, 0xf0, R8 ;  /* 0x000000f00a0a7825 */ /* 0x000fe200078e0008 */
[----:B------:R-:W-:Y:S01]  /*45b0*/  F2FP.F16.F32.PACK_AB R37, RZ, R37 ;  /* 0x00000025ff25723e */ /* 0x000fe200000000ff */
[----:B------:R-:W-:Y:S01]  /*45c0*/  @P5 STG.E.U16 desc[UR36][R8.64+0x2], R35 ;  /* 0x0000022308005986 */ /* 0x000fe2000c101524 */
[----:B------:R-:W-:Y:S01]  /*45d0*/  ISETP.GT.AND P5, PT, R3, RZ, P1 ;  /* 0x000000ff0300720c */ /* 0x000fe20000fa4270 */
[----:B------:R-:W-:Y:S01]  /*45e0*/  IMAD.IADD R5, R23, 0x1, R11 ;  /* 0x0000000117057824 */ /* 0x000fe200078e020b */
[----:B------:R-:W-:Y:S01]  /*45f0*/  F2FP.F16.F32.PACK_AB R38, RZ, R38 ;  /* 0x00000026ff26723e */ /* 0x000fe200000000ff */
[----:B------:R-:W-:Y:S01]  /*4600*/  @P4 STG.E.U16 desc[UR36][R6.64+0x10], R36 ;  /* 0x0000102406004986 */ /* 0x000fe2000c101524 */
[----:B------:R-:W-:Y:S01]  /*4610*/  ISETP.GT.AND P4, PT, R3, 0x8, P3 ;  /* 0x000000080300780c */ /* 0x000fe20001f84270 */
[-C--:B------:R-:W-:Y:S01]  /*4620*/  FMUL R25, R25, R40.reuse ;  /* 0x0000002819197220 */ /* 0x080fe20000400000 */
[----:B------:R-:W-:Y:S01]  /*4630*/  ISETP.GT.AND P3, PT, R3, 0x9, P3 ;  /* 0x000000090300780c */ /* 0x000fe20001f64270 */
[----:B------:R0:W-:Y:S01]  /*4640*/  @P2 STG.E.U16 desc[UR36][R6.64+0x12], R37 ;  /* 0x0000122506002986 */ /* 0x0001e2000c101524 */
[----:B------:R-:W-:Y:S01]  /*4650*/  F2FP.F16.F32.PACK_AB R39, RZ, R39 ;  /* 0x00000027ff27723e */ /* 0x000fe200000000ff */
[-C--:B------:R-:W-:Y:S01]  /*4660*/  FMUL R26, R26, R40.reuse ;  /* 0x000000281a1a7220 */ /* 0x080fe20000400000 */
[----:B------:R-:W-:Y:S01]  /*4670*/  ISETP.GT.AND P0, PT, R58, 0x88, PT ;  /* 0x000000883a00780c */ /* 0x000fe20003f04270 */
[----:B------:R-:W-:Y:S01]  /*4680*/  FMUL R27, R27, R40 ;  /* 0x000000281b1b7220 */ /* 0x000fe20000400000 */
[----:B------:R-:W-:Y:S01]  /*4690*/  F2FP.F16.F32.PACK_AB R24, RZ, R24 ;  /* 0x00000018ff18723e */ /* 0x000fe200000000ff */
[----:B------:R-:W-:Y:S01]  /*46a0*/  @P5 IMAD.MOV.U32 R4, RZ, RZ, R10 ;  /* 0x000000ffff045224 */ /* 0x000fe200078e000a */
[----:B------:R-:W-:Y:S01]  /*46b0*/  F2FP.F16.F32.PACK_AB R25, RZ, R25 ;  /* 0x00000019ff19723e */ /* 0x000fe200000000ff */
[----:B------:R-:W-:Y:S01]  /*46c0*/  FMUL R28, R28, R40 ;  /* 0x000000281c1c7220 */ /* 0x000fe20000400000 */
[----:B------:R-:W-:Y:S01]  /*46d0*/  F2FP.F16.F32.PACK_AB R26, RZ, R26 ;  /* 0x0000001aff1a723e */ /* 0x000fe200000000ff */
[----:B------:R-:W-:Y:S01]  /*46e0*/  @P4 STG.E.U16 desc[UR36][R8.64+0x10], R38 ;  /* 0x0000102608004986 */ /* 0x000fe2000c101524 */
[----:B------:R-:W-:Y:S01]  /*46f0*/  ISETP.GT.AND P4, PT, R3, 0x1, P1 ;  /* 0x000000010300780c */ /* 0x000fe20000f84270 */
[-C--:B------:R-:W-:Y:S01]  /*4700*/  FMUL R29, R29, R40.reuse ;  /* 0x000000281d1d7220 */ /* 0x080fe20000400000 */
[C---:B------:R-:W-:Y:S01]  /*4710*/  ISETP.GT.AND P2, PT, R3.reuse, 0x8, P1 ;  /* 0x000000080300780c */ /* 0x040fe20000f44270 */
[----:B------:R1:W-:Y:S01]  /*4720*/  @P3 STG.E.U16 desc[UR36][R8.64+0x12], R39 ;  /* 0x0000122708003986 */ /* 0x0003e2000c101524 */
[C---:B------:R-:W-:Y:S01]  /*4730*/  ISETP.GT.AND P3, PT, R3.reuse, RZ, P0 ;  /* 0x000000ff0300720c */ /* 0x040fe20000764270 */
[----:B------:R-:W-:Y:S01]  /*4740*/  FMUL R30, R30, R40 ;  /* 0x000000281e1e7220 */ /* 0x000fe20000400000 */
[----:B------:R-:W-:Y:S01]  /*4750*/  ISETP.GT.AND P1, PT, R3, 0x9, P1 ;  /* 0x000000090300780c */ /* 0x000fe20000f24270 */
[----:B------:R2:W-:Y:S01]  /*4760*/  @P5 STG.E.U16 desc[UR36][R4.64], R24 ;  /* 0x0000001804005986 */ /* 0x0005e2000c101524 */
[----:B0-----:R-:W-:Y:S01]  /*4770*/  IADD3 R6, P5, R21, R10, RZ ;  /* 0x0000000a15067210 */ /* 0x001fe20007fbe0ff */
[----:B------:R-:W-:Y:S01]  /*4780*/  FMUL R31, R31, R40 ;  /* 0x000000281f1f7220 */ /* 0x000fe20000400000 */
[----:B------:R-:W-:-:S02]  /*4790*/  F2FP.F16.F32.PACK_AB R27, RZ, R27 ;  /* 0x0000001bff1b723e */ /* 0x000fc400000000ff */
[----:B------:R-:W-:Y:S01]  /*47a0*/  F2FP.F16.F32.PACK_AB R28, RZ, R28 ;  /* 0x0000001cff1c723e */ /* 0x000fe200000000ff */
[--C-:B------:R-:W-:Y:S01]  /*47b0*/  @P4 IMAD.MOV.U32 R12, RZ, RZ, R10.reuse ;  /* 0x000000ffff0c4224 */ /* 0x100fe200078e000a */
[----:B------:R-:W-:Y:S01]  /*47c0*/  F2FP.F16.F32.PACK_AB R29, RZ, R29 ;  /* 0x0000001dff1d723e */ /* 0x000fe200000000ff */
[--C-:B------:R-:W-:Y:S01]  /*47d0*/  @P4 IMAD.MOV.U32 R13, RZ, RZ, R5.reuse ;  /* 0x000000ffff0d4224 */ /* 0x100fe200078e0005 */
[----:B------:R-:W-:Y:S01]  /*47e0*/  F2FP.F16.F32.PACK_AB R30, RZ, R30 ;  /* 0x0000001eff1e723e */ /* 0x000fe200000000ff */
[--C-:B------:R-:W-:Y:S01]  /*47f0*/  IMAD.X R7, R15, 0x1, R5.reuse, P5 ;  /* 0x000000010f077824 */ /* 0x100fe200028e0605 */
[----:B-1----:R-:W-:Y:S01]  /*4800*/  IADD3 R8, P5, R21, R10, RZ ;  /* 0x0000000a15087210 */ /* 0x002fe20007fbe0ff */
[----:B--2---:R-:W-:Y:S01]  /*4810*/  @P2 IMAD.MOV.U32 R4, RZ, RZ, R10 ;  /* 0x000000ffff042224 */ /* 0x004fe200078e000a */
[----:B------:R-:W-:Y:S01]  /*4820*/  @P4 STG.E.U16 desc[UR36][R12.64+0x2], R25 ;  /* 0x000002190c004986 */ /* 0x000fe2000c101524 */
[C---:B------:R-:W-:Y:S01]  /*4830*/  ISETP.GT.AND P4, PT, R3.reuse, 0x1, P0 ;  /* 0x000000010300780c */ /* 0x040fe20000784270 */
[----:B------:R-:W-:Y:S01]  /*4840*/  @P1 IMAD.MOV.U32 R11, RZ, RZ, R5 ;  /* 0x000000ffff0b1224 */ /* 0x000fe200078e0005 */
[----:B------:R-:W-:Y:S01]  /*4850*/  F2FP.F16.F32.PACK_AB R31, RZ, R31 ;  /* 0x0000001fff1f723e */ /* 0x000fe200000000ff */
[----:B------:R-:W-:Y:S01]  /*4860*/  @P3 STG.E.U16 desc[UR36][R6.64], R26 ;  /* 0x0000001a06003986 */ /* 0x000fe2000c101524 */
[----:B------:R-:W-:Y:S01]  /*4870*/  ISETP.GT.AND P3, PT, R3, 0x8, P0 ;  /* 0x000000080300780c */ /* 0x000fe20000764270 */
[----:B------:R-:W-:Y:S01]  /*4880*/  IMAD.X R9, R5, 0x1, R15, P5 ;  /* 0x0000000105097824 */ /* 0x000fe200028e060f */
[----:B------:R-:W-:-:S07]  /*4890*/  ISETP.GT.AND P0, PT, R3, 0x9, P0 ;  /* 0x000000090300780c */ /* 0x000fce0000704270 */
[----:B------:R-:W-:Y:S04]  /*48a0*/  @P4 STG.E.U16 desc[UR36][R6.64+0x2], R27 ;  /* 0x0000021b06004986 */ /* 0x000fe8000c101524 */
[----:B------:R0:W-:Y:S04]  /*48b0*/  @P2 STG.E.U16 desc[UR36][R4.64+0x10], R28 ;  /* 0x0000101c04002986 */ /* 0x0001e8000c101524 */
[----:B------:R1:W-:Y:S04]  /*48c0*/  @P1 STG.E.U16 desc[UR36][R10.64+0x12], R29 ;  /* 0x0000121d0a001986 */ /* 0x0003e8000c101524 */
[----:B------:R1:W-:Y:S01]  /*48d0*/  @P3 STG.E.U16 desc[UR36][R8.64+0x10], R30 ;  /* 0x0000101e08003986 */ /* 0x0003e2000c101524 */
[----:B0-----:R-:W-:-:S02]  /*48e0*/  @P0 IMAD.MOV.U32 R4, RZ, RZ, R8 ;  /* 0x000000ffff040224 */ /* 0x001fc400078e0008 */
[----:B------:R-:W-:-:S05]  /*48f0*/  @P0 IMAD.MOV.U32 R5, RZ, RZ, R9 ;  /* 0x000000ffff050224 */ /* 0x000fca00078e0009 */
[----:B------:R1:W-:Y:S02]  /*4900*/  @P0 STG.E.U16 desc[UR36][R4.64+0x12], R31 ;  /* 0x0000121f04000986 */ /* 0x0003e4000c101524 */
.L_x_56:
[----:B------:R-:W-:Y:S05]  /*4910*/  BSYNC B0 ;  /* 0x0000000000007941 */ /* 0x000fea0003800000 */
.L_x_28:
[----:B------:R-:W-:Y:S01]  /*4920*/  ULDC UR4, c[0x0][0xc] ;  /* 0x0000030000047ab9 */ /* 0x000fe20000000800 */
[----:B------:R-:W-:Y:S01]  /*4930*/  ULDC UR5, c[0x0][0x10] ;  /* 0x0000040000057ab9 */ /* 0x000fe20000000800 */
[----:B01----:R-:W0:Y:S01]  /*4940*/  LDC R5, c[0x0][0x14] ;  /* 0x00000500ff057b82 */ /* 0x003e220000000800 */
[----:B------:R-:W-:Y:S01]  /*4950*/  UIMAD.WIDE.U32 UR4, UR4, UR5, URZ ;  /* 0x00000005040472a5 */ /* 0x000fe2000f8e003f */
[----:B------:R-:W-:Y:S02]  /*4960*/  IMAD.MOV.U32 R3, RZ, RZ, R17 ;  /* 0x000000ffff037224 */ /* 0x000fe400078e0011 */
[----:B------:R-:W-:Y:S02]  /*4970*/  IMAD.MOV.U32 R42, RZ, RZ, -0x1 ;  /* 0xffffffffff2a7424 */ /* 0x000fe400078e00ff */
[----:B------:R-:W-:Y:S02]  /*4980*/  IMAD.MOV.U32 R23, RZ, RZ, -0x1 ;  /* 0xffffffffff177424 */ /* 0x000fe400078e00ff */
[----:B0-----:R-:W-:-:S04]  /*4990*/  IMAD.WIDE.U32 R2, R5, UR4, R2 ;  /* 0x0000000405027c25 */ /* 0x001fc8000f8e0002 */
[----:B------:R-:W-:Y:S01]  /*49a0*/  IMAD R5, R5, UR5, RZ ;  /* 0x0000000505057c24 */ /* 0x000fe2000f8e02ff */
[----:B------:R-:W-:Y:S02]  /*49b0*/  ULDC.64 UR4, c[0x0][0x650] ;  /* 0x0001940000047ab9 */ /* 0x000fe40000000a00 */
[----:B------:R-:W-:Y:S01]  /*49c0*/  ISETP.GE.U32.AND P0, PT, R2, UR4, PT ;  /* 0x0000000402007c0c */ /* 0x000fe2000bf06070 */
[----:B------:R-:W-:Y:S01]  /*49d0*/  IMAD.IADD R17, R3, 0x1, R5 ;  /* 0x0000000103117824 */ /* 0x000fe200078e0205 */
[----:B------:R-:W-:-:S04]  /*49e0*/  PRMT R3, RZ, 0x7610, R3 ;  /* 0x00007610ff037816 */ /* 0x000fc80000000003 */
[----:B------:R-:W-:-:S13]  /*49f0*/  ISETP.GE.U32.AND.EX P0, PT, R17, UR5, PT, P0 ;  /* 0x0000000511007c0c */ /* 0x000fda000bf06100 */
[----:B------:R-:W-:Y:S05]  /*4a00*/  @P0 BRA `(.L_x_57) ;  /* 0x0000000400680947 */ /* 0x000fea0003800000 */
[----:B--2---:R-:W0:Y:S01]  /*4a10*/  S2R R12, SR_CTAID.X ;  /* 0x00000000000c7919 */ /* 0x004e220000002500 */
[----:B------:R-:W1:Y:S01]  /*4a20*/  LDC.64 R10, c[0x0][0x628] ;  /* 0x00018a00ff0a7b82 */ /* 0x000e620000000a00 */
[----:B------:R-:W-:Y:S01]  /*4a30*/  ULDC UR4, c[0x0][0x150] ;  /* 0x0000540000047ab9 */ /* 0x000fe20000000800 */
[----:B------:R-:W-:Y:S01]  /*4a40*/  IMAD.MOV.U32 R8, RZ, RZ, R2 ;  /* 0x000000ffff087224 */ /* 0x000fe200078e0002 */
[----:B------:R-:W2:Y:S01]  /*4a50*/  S2R R24, SR_CTAID.Y ;  /* 0x0000000000187919 */ /* 0x000ea20000002600 */
[----:B------:R-:W-:-:S04]  /*4a60*/  IMAD.MOV.U32 R9, RZ, RZ, R17 ;  /* 0x000000ffff097224 */ /* 0x000fc800078e0011 */
[----:B------:R-:W2:Y:S08]  /*4a70*/  LDC R21, c[0x0][0x144] ;  /* 0x00005100ff157b82 */ /* 0x000eb00000000800 */
[----:B------:R-:W2:Y:S08]  /*4a80*/  LDC R0, c[0x0][0x630] ;  /* 0x00018c00ff007b82 */ /* 0x000eb00000000800 */
[----:B------:R-:W2:Y:S01]  /*4a90*/  LDC.64 R14, c[0x0][0x620] ;  /* 0x00018800ff0e7b82 */ /* 0x000ea20000000a00 */
[----:B-1----:R-:W-:-:S04]  /*4aa0*/  ISETP.NE.U32.AND P0, PT, R10, RZ, PT ;  /* 0x000000ff0a00720c */ /* 0x002fc80003f05070 */
[----:B------:R-:W-:Y:S02]  /*4ab0*/  ISETP.NE.AND.EX P0, PT, R11, RZ, PT, P0 ;  /* 0x000000ff0b00720c */ /* 0x000fe40003f05300 */
[----:B0-----:R-:W-:-:S05]  /*4ac0*/  I2FP.F32.U32 R3, R12 ;  /* 0x0000000c00037245 */ /* 0x001fca0000201000 */
[----:B------:R-:W-:-:S04]  /*4ad0*/  FMUL R3, R3, UR4 ;  /* 0x0000000403037c20 */ /* 0x000fc80008400000 */
[----:B------:R0:W1:Y:S02]  /*4ae0*/  F2I.U32.TRUNC.NTZ R20, R3 ;  /* 0x0000000300147305 */ /* 0x000064000020f000 */
[----:B------:R-:W-:Y:S05]  /*4af0*/  @!P0 BRA `(.L_x_58) ;  /* 0x0000000000288947 */ /* 0x000fea0003800000 */
[----:B0-----:R-:W0:Y:S02]  /*4b00*/  LDC R3, c[0x0][0x634] ;  /* 0x00018d00ff037b82 */ /* 0x001e240000000800 */
[----:B0-----:R-:W-:-:S05]  /*4b10*/  IADD3 R3, P0, R2, R3, RZ ;  /* 0x0000000302037210 */ /* 0x001fca0007f1e0ff */
[----:B------:R-:W-:-:S04]  /*4b20*/  IMAD.X R13, RZ, RZ, R17, P0 ;  /* 0x000000ffff0d7224 */ /* 0x000fc800000e0611 */
[----:B------:R-:W-:-:S04]  /*4b30*/  IMAD.WIDE.U32 R4, R13, R10, RZ ;  /* 0x0000000a0d047225 */ /* 0x000fc800078e00ff */
[----:B---3--:R-:W-:-:S04]  /*4b40*/  IMAD.WIDE.U32 R6, P0, R3, R11, R4 ;  /* 0x0000000b03067225 */ /* 0x008fc80007800004 */
[----:B------:R-:W-:Y:S01]  /*4b50*/  IMAD.WIDE.U32 R4, R3, R10, RZ ;  /* 0x0000000a03047225 */ /* 0x000fe200078e00ff */
[----:B------:R-:W-:-:S03]  /*4b60*/  IADD3.X R9, RZ, RZ, RZ, P0, !PT ;  /* 0x000000ffff097210 */ /* 0x000fc600007fe4ff */
[----:B------:R-:W-:Y:S01]  /*4b70*/  IMAD.MOV.U32 R8, RZ, RZ, R7 ;  /* 0x000000ffff087224 */ /* 0x000fe200078e0007 */
[----:B------:R-:W-:-:S05]  /*4b80*/  IADD3 RZ, P0, R5, R6, RZ ;  /* 0x0000000605ff7210 */ /* 0x000fca0007f1e0ff */
[----:B------:R-:W-:-:S08]  /*4b90*/  IMAD.WIDE.U32.X R8, R13, R11, R8, P0 ;  /* 0x0000000b0d087225 */ /* 0x000fd000000e0408 */
.L_x_58:
[-CC-:B--2---:R-:W-:Y:S01]  /*4ba0*/  SHF.R.U64 R23, R8, R0.reuse, R9.reuse ;  /* 0x0000000008177219 */ /* 0x184fe20000001209 */
[----:B------:R-:W2:Y:S01]  /*4bb0*/  LDC.64 R28, c[0x0][0x640] ;  /* 0x00019000ff1c7b82 */ /* 0x000ea20000000a00 */
[----:B------:R-:W-:Y:S01]  /*4bc0*/  SHF.R.U32.HI R0, RZ, R0, R9 ;  /* 0x00000000ff007219 */ /* 0x000fe20000011609 */
[----:B-1----:R-:W-:Y:S01]  /*4bd0*/  IMAD.MOV R20, RZ, RZ, -R20 ;  /* 0x000000ffff147224 */ /* 0x002fe200078e0a14 */
[----:B---3--:R-:W-:Y:S01]  /*4be0*/  IADD3 R7, P0, RZ, -R23, RZ ;  /* 0x80000017ff077210 */ /* 0x008fe20007f1e0ff */
[----:B------:R-:W-:Y:S02]  /*4bf0*/  ULDC UR4, c[0x0][0x154] ;  /* 0x0000550000047ab9 */ /* 0x000fe40000000800 */
[----:B------:R-:W-:Y:S02]  /*4c00*/  IMAD R21, R21, R20, R12 ;  /* 0x0000001415157224 */ /* 0x000fe400078e020c */
[----:B------:R-:W1:Y:S01]  /*4c10*/  LDC R6, c[0x0][0x618] ;  /* 0x00018600ff067b82 */ /* 0x000e620000000800 */
[----:B0-----:R-:W-:-:S04]  /*4c20*/  IMAD.X R3, RZ, RZ, ~R0, P0 ;  /* 0x000000ffff037224 */ /* 0x001fc800000e0e00 */
[-C--:B------:R-:W-:Y:S02]  /*4c30*/  IMAD R0, R3, R14.reuse, RZ ;  /* 0x0000000e03007224 */ /* 0x080fe400078e02ff */
[----:B------:R-:W-:Y:S01]  /*4c40*/  IMAD.MOV.U32 R3, RZ, RZ, R17 ;  /* 0x000000ffff037224 */ /* 0x000fe200078e0011 */
[----:B------:R-:W0:Y:S01]  /*4c50*/  LDC R8, c[0x0][0x608] ;  /* 0x00018200ff087b82 */ /* 0x000e220000000800 */
[----:B------:R-:W-:-:S04]  /*4c60*/  IMAD.WIDE.U32 R4, R7, R14, R2 ;  /* 0x0000000e07047225 */ /* 0x000fc800078e0002 */
[----:B------:R-:W-:-:S03]  /*4c70*/  IMAD R3, R7, R15, R0 ;  /* 0x0000000f07037224 */ /* 0x000fc600078e0200 */
[----:B------:R-:W3:Y:S01]  /*4c80*/  LDC R26, c[0x0][0x658] ;  /* 0x00019600ff1a7b82 */ /* 0x000ee20000000800 */
[----:B------:R-:W-:Y:S01]  /*4c90*/  I2FP.F32.U32 R0, R24 ;  /* 0x0000001800007245 */ /* 0x000fe20000201000 */
[----:B------:R-:W-:Y:S01]  /*4ca0*/  IMAD.MOV.U32 R7, RZ, RZ, 0x1 ;  /* 0x00000001ff077424 */ /* 0x000fe200078e00ff */
[----:B--2---:R-:W-:Y:S01]  /*4cb0*/  ISETP.NE.U32.AND P0, PT, R28, RZ, PT ;  /* 0x000000ff1c00720c */ /* 0x004fe20003f05070 */
[----:B------:R-:W-:Y:S02]  /*4cc0*/  IMAD.IADD R3, R5, 0x1, R3 ;  /* 0x0000000105037824 */ /* 0x000fe400078e0203 */
[----:B------:R-:W-:Y:S01]  /*4cd0*/  FMUL R0, R0, UR4 ;  /* 0x0000000400007c20 */ /* 0x000fe20008400000 */
[----:B------:R-:W-:Y:S01]  /*4ce0*/  ISETP.NE.AND.EX P0, PT, R29, RZ, PT, P0 ;  /* 0x000000ff1d00720c */ /* 0x000fe20003f05300 */
[----:B------:R-:W2:Y:S01]  /*4cf0*/  LDC R15, c[0x0][0x148] ;  /* 0x00005200ff0f7b82 */ /* 0x000ea20000000800 */
[-CC-:B-1----:R-:W-:Y:S01]  /*4d00*/  SHF.R.U64 R12, R4, R6.reuse, R3.reuse ;  /* 0x00000006040c7219 */ /* 0x182fe20000001203 */
[----:B------:R1:W1:Y:S01]  /*4d10*/  F2I.U32.TRUNC.NTZ R13, R0 ;  /* 0x00000000000d7305 */ /* 0x000262000020f000 */
[----:B------:R-:W-:Y:S01]  /*4d20*/  SHF.R.U32.HI R3, RZ, R6, R3 ;  /* 0x00000006ff037219 */ /* 0x000fe20000011603 */
[----:B------:R-:W-:-:S04]  /*4d30*/  IMAD.MOV.U32 R5, RZ, RZ, -0x1 ;  /* 0xffffffffff057424 */ /* 0x000fc800078e00ff */
[----:B------:R-:W1:Y:S01]  /*4d40*/  LDC R20, c[0x0][0x600] ;  /* 0x00018000ff147b82 */ /* 0x000e620000000800 */
[-CC-:B0-----:R-:W-:Y:S02]  /*4d50*/  SHF.R.U64 R10, R12, R8.reuse, R3.reuse ;  /* 0x000000080c0a7219 */ /* 0x181fe40000001203 */
[----:B------:R-:W-:-:S05]  /*4d60*/  SHF.R.U32.HI R3, RZ, R8, R3 ;  /* 0x00000008ff037219 */ /* 0x000fca0000011603 */
[----:B------:R-:W0:Y:S01]  /*4d70*/  LDC R27, c[0x0][0x648] ;  /* 0x00019200ff1b7b82 */ /* 0x000e220000000800 */
[-C--:B---3--:R-:W-:Y:S02]  /*4d80*/  SHF.L.U32 R4, R5, R26.reuse, RZ ;  /* 0x0000001a05047219 */ /* 0x088fe400000006ff */
[-CC-:B------:R-:W-:Y:S02]  /*4d90*/  SHF.R.U64 R14, R10, R26.reuse, R3.reuse ;  /* 0x0000001a0a0e7219 */ /* 0x180fe40000001203 */
[----:B------:R-:W-:Y:S02]  /*4da0*/  SHF.R.U32.HI R5, RZ, R26, R3 ;  /* 0x0000001aff057219 */ /* 0x000fe40000011603 */
[----:B------:R-:W-:Y:S01]  /*4db0*/  LOP3.LUT R25, RZ, R4, RZ, 0x33, !PT ;  /* 0x00000004ff197212 */ /* 0x000fe200078e33ff */
[----:B------:R-:W3:Y:S01]  /*4dc0*/  LDC R30, c[0x0][0x638] ;  /* 0x00018e00ff1e7b82 */ /* 0x000ee20000000800 */
[----:B------:R-:W-:Y:S01]  /*4dd0*/  SHF.L.U32 R26, R7, R26, RZ ;  /* 0x0000001a071a7219 */ /* 0x000fe200000006ff */
[----:B------:R-:W-:-:S06]  /*4de0*/  IMAD.MOV.U32 R4, RZ, RZ, R14 ;  /* 0x000000ffff047224 */ /* 0x000fcc00078e000e */
[----:B------:R-:W0:Y:S01]  /*4df0*/  LDC R31, c[0x0][0x610] ;  /* 0x00018400ff1f7b82 */ /* 0x000e220000000800 */
[----:B------:R-:W-:Y:S05]  /*4e00*/  @!P0 BRA `(.L_x_59) ;  /* 0x0000000000288947 */ /* 0x000fea0003800000 */
[----:B------:R-:W4:Y:S02]  /*4e10*/  LDC R3, c[0x0][0x64c] ;  /* 0x00019300ff037b82 */ /* 0x000f240000000800 */
[----:B----4-:R-:W-:-:S05]  /*4e20*/  IADD3 R3, P0, R14, R3, RZ ;  /* 0x000000030e037210 */ /* 0x010fca0007f1e0ff */
        /* <DEDUP_REMOVED lines=8> */
.L_x_59:
[----:B------:R-:W-:Y:S01]  /*4eb0*/  ISETP.NE.AND P0, PT, R16, 0x1, PT ;  /* 0x000000011000780c */ /* 0x000fe20003f05270 */
[----:B-1----:R-:W-:Y:S01]  /*4ec0*/  VIADD R7, R20, 0xffffffff ;  /* 0xffffffff14077836 */ /* 0x002fe20000000000 */
[----:B0-----:R-:W-:Y:S01]  /*4ed0*/  SHF.R.U64 R0, R4, R27, R5 ;  /* 0x0000001b04007219 */ /* 0x001fe20000001205 */
[----:B------:R-:W-:Y:S01]  /*4ee0*/  IMAD.MOV R13, RZ, RZ, -R13 ;  /* 0x000000ffff0d7224 */ /* 0x000fe200078e0a0d */
[----:B------:R-:W-:Y:S01]  /*4ef0*/  LOP3.LUT R5, R10, R25, RZ, 0xc0, !PT ;  /* 0x000000190a057212 */ /* 0x000fe200078ec0ff */
[----:B------:R-:W-:Y:S01]  /*4f00*/  IMAD.MOV.U32 R4, RZ, RZ, 0x1 ;  /* 0x00000001ff047424 */ /* 0x000fe200078e00ff */
[----:B------:R-:W-:Y:S01]  /*4f10*/  LOP3.LUT R12, R12, R7, RZ, 0xc0, !PT ;  /* 0x000000070c0c7212 */ /* 0x000fe200078ec0ff */
[----:B------:R-:W-:Y:S02]  /*4f20*/  IMAD.MOV R3, RZ, RZ, -R0 ;  /* 0x000000ffff037224 */ /* 0x000fe400078e0a00 */
[----:B------:R-:W-:Y:S02]  /*4f30*/  IMAD R0, R26, R0, R5 ;  /* 0x000000001a007224 */ /* 0x000fe400078e0205 */
[----:B---3--:R-:W-:-:S02]  /*4f40*/  IMAD R3, R3, R30, R14 ;  /* 0x0000001e03037224 */ /* 0x008fc400078e020e */
[----:B--2---:R-:W-:Y:S02]  /*4f50*/  @P0 IMAD R21, R15, R13, R24 ;  /* 0x0000000d0f150224 */ /* 0x004fe400078e0218 */
[----:B------:R-:W-:Y:S01]  /*4f60*/  IMAD R5, R3, R20, R12 ;  /* 0x0000001403057224 */ /* 0x000fe200078e020c */
[----:B------:R-:W-:Y:S01]  /*4f70*/  PRMT R3, R4, 0x7610, R3 ;  /* 0x0000761004037816 */ /* 0x000fe20000000003 */
[----:B------:R-:W-:-:S05]  /*4f80*/  IMAD R0, R0, R31, R21 ;  /* 0x0000001f00007224 */ /* 0x000fca00078e0215 */
[----:B------:R-:W-:Y:S02]  /*4f90*/  SEL R42, R5, R0, !P0 ;  /* 0x00000000052a7207 */ /* 0x000fe40004000000 */
[----:B------:R-:W-:-:S07]  /*4fa0*/  SEL R0, R0, R5, !P0 ;  /* 0x0000000500007207 */ /* 0x000fce0004000000 */
.L_x_57:
[----:B------:R-:W-:Y:S01]  /*4fb0*/  LOP3.LUT P0, RZ, R3, 0xff, RZ, 0xc0, !PT ;  /* 0x000000ff03ff7812 */ /* 0x000fe2000780c0ff */
[----:B------:R-:W-:-:S12]  /*4fc0*/  IMAD.MOV.U32 R43, RZ, RZ, R0 ;  /* 0x000000ffff2b7224 */ /* 0x000fd800078e0000 */
[----:B------:R-:W-:Y:S05]  /*4fd0*/  @P0 BRA `(.L_x_60) ;  /* 0xffffffbc00d00947 */ /* 0x000fea000383ffff */
[----:B------:R-:W-:Y:S05]  /*4fe0*/  EXIT ;  /* 0x000000000000794d */ /* 0x000fea0003800000 */
.L_x_3:
[----:B0-----:R-:W-:Y:S01]  /*4ff0*/  ULDC.64 UR4, c[0x0][0x650] ;  /* 0x0001940000047ab9 */ /* 0x001fe20000000a00 */
        /* <DEDUP_REMOVED lines=25> */
.L_x_62:
[--C-:B------:R-:W-:Y:S01]  /*5190*/  SHF.R.U64 R12, R10, R14, R11.reuse ;  /* 0x0000000e0a0c7219 */ /* 0x100fe2000000120b */
[----:B------:R-:W0:Y:S01]  /*51a0*/  LDC R22, c[0x0][0x618] ;  /* 0x00018600ff167b82 */ /* 0x000e220000000800 */
[----:B------:R-:W-:Y:S01]  /*51b0*/  I2FP.F32.U32 R8, R4 ;  /* 0x0000000400087245 */ /* 0x000fe20000201000 */
[----:B------:R-:W-:Y:S01]  /*51c0*/  ULDC UR4, c[0x0][0x150] ;  /* 0x0000540000047ab9 */ /* 0x000fe20000000800 */
[----:B------:R-:W-:Y:S01]  /*51d0*/  SHF.R.U32.HI R5, RZ, R14, R11 ;  /* 0x0000000eff057219 */ /* 0x000fe2000001160b */
[----:B------:R-:W-:Y:S01]  /*51e0*/  IMAD.MOV.U32 R6, RZ, RZ, R2 ;  /* 0x000000ffff067224 */ /* 0x000fe200078e0002 */
[----:B------:R-:W-:Y:S01]  /*51f0*/  IADD3 R9, P0, RZ, -R12, RZ ;  /* 0x8000000cff097210 */ /* 0x000fe20007f1e0ff */
[----:B------:R-:W-:Y:S01]  /*5200*/  FMUL R11, R8, UR4 ;  /* 0x00000004080b7c20 */ /* 0x000fe20008400000 */
[----:B------:R-:W-:Y:S01]  /*5210*/  IMAD.MOV.U32 R7, RZ, RZ, R17 ;  /* 0x000000ffff077224 */ /* 0x000fe200078e0011 */
[----:B------:R-:W1:Y:S01]  /*5220*/  LDC.64 R24, c[0x0][0x640] ;  /* 0x00019000ff187b82 */ /* 0x000e620000000a00 */
[----:B------:R-:W-:Y:S01]  /*5230*/  ULDC UR4, c[0x0][0x154] ;  /* 0x0000550000047ab9 */ /* 0x000fe20000000800 */
[----:B------:R-:W-:-:S02]  /*5240*/  IMAD.X R5, RZ, RZ, ~R5, P0 ;  /* 0x000000ffff057224 */ /* 0x000fc400000e0e05 */
[----:B------:R-:W2:Y:S01]  /*5250*/  F2I.U32.TRUNC.NTZ R11, R11 ;  /* 0x0000000b000b7305 */ /* 0x000ea2000020f000 */
[----:B------:R-:W-:-:S03]  /*5260*/  IMAD.WIDE.U32 R6, R9, R20, R6 ;  /* 0x0000001409067225 */ /* 0x000fc600078e0006 */
[----:B------:R-:W3:Y:S01]  /*5270*/  LDC R13, c[0x0][0x144] ;  /* 0x00005100ff0d7b82 */ /* 0x000ee20000000800 */
[----:B------:R-:W-:-:S04]  /*5280*/  IMAD R8, R5, R20, RZ ;  /* 0x0000001405087224 */ /* 0x000fc800078e02ff */
[----:B------:R-:W-:Y:S02]  /*5290*/  IMAD R5, R9, R21, R8 ;  /* 0x0000001509057224 */ /* 0x000fe400078e0208 */
[----:B------:R-:W-:Y:S01]  /*52a0*/  IMAD.MOV.U32 R8, RZ, RZ, -0x1 ;  /* 0xffffffffff087424 */ /* 0x000fe200078e00ff */
[----:B------:R-:W4:Y:S01]  /*52b0*/  LDC R14, c[0x0][0x608] ;  /* 0x00018200ff0e7b82 */ /* 0x000f220000000800 */
[----:B------:R-:W-:Y:S01]  /*52c0*/  IMAD.IADD R5, R7, 0x1, R5 ;  /* 0x0000000107057824 */ /* 0x000fe200078e0205 */
[----:B------:R-:W-:-:S04]  /*52d0*/  I2FP.F32.U32 R7, R3 ;  /* 0x0000000300077245 */ /* 0x000fc80000201000 */
[-C--:B0-----:R-:W-:Y:S01]  /*52e0*/  SHF.R.U64 R10, R6, R22.reuse, R5 ;  /* 0x00000016060a7219 */ /* 0x081fe20000001205 */
[----:B--2---:R-:W-:Y:S01]  /*52f0*/  IMAD.MOV R6, RZ, RZ, -R11 ;  /* 0x000000ffff067224 */ /* 0x004fe200078e0a0b */
[----:B------:R-:W0:Y:S01]  /*5300*/  LDC R9, c[0x0][0x658] ;  /* 0x00019600ff097b82 */ /* 0x000e220000000800 */
[----:B-1----:R-:W-:Y:S01]  /*5310*/  ISETP.NE.U32.AND P0, PT, R24, RZ, PT ;  /* 0x000000ff1800720c */ /* 0x002fe20003f05070 */
[----:B------:R-:W-:Y:S01]  /*5320*/  FMUL R7, R7, UR4 ;  /* 0x0000000407077c20 */ /* 0x000fe20008400000 */
[----:B------:R-:W-:Y:S02]  /*5330*/  SHF.R.U32.HI R5, RZ, R22, R5 ;  /* 0x00000016ff057219 */ /* 0x000fe40000011605 */
[----:B------:R-:W-:-:S03]  /*5340*/  ISETP.NE.AND.EX P0, PT, R25, RZ, PT, P0 ;  /* 0x000000ff1900720c */ /* 0x000fc60003f05300 */
[----:B------:R-:W1:Y:S01]  /*5350*/  LDC R20, c[0x0][0x148] ;  /* 0x00005200ff147b82 */ /* 0x000e620000000800 */
[----:B---3--:R-:W-:Y:S02]  /*5360*/  IMAD R23, R13, R6, R4 ;  /* 0x000000060d177224 */ /* 0x008fe400078e0204 */
[----:B------:R-:W-:-:S05]  /*5370*/  IMAD.MOV.U32 R6, RZ, RZ, 0x1 ;  /* 0x00000001ff067424 */ /* 0x000fca00078e00ff */
[----:B------:R-:W2:Y:S01]  /*5380*/  LDC R21, c[0x0][0x600] ;  /* 0x00018000ff157b82 */ /* 0x000ea20000000800 */
[-CC-:B----4-:R-:W-:Y:S02]  /*5390*/  SHF.R.U64 R13, R10, R14.reuse, R5.reuse ;  /* 0x0000000e0a0d7219 */ /* 0x190fe40000001205 */
[----:B------:R-:W-:Y:S02]  /*53a0*/  SHF.R.U32.HI R4, RZ, R14, R5 ;  /* 0x0000000eff047219 */ /* 0x000fe40000011605 */
[----:B------:R3:W4:Y:S03]  /*53b0*/  F2I.U32.TRUNC.NTZ R14, R7 ;  /* 0x00000007000e7305 */ /* 0x000726000020f000 */
[----:B------:R-:W1:Y:S01]  /*53c0*/  LDC R26, c[0x0][0x648] ;  /* 0x00019200ff1a7b82 */ /* 0x000e620000000800 */
[-C--:B0-----:R-:W-:Y:S02]  /*53d0*/  SHF.R.U64 R15, R13, R9.reuse, R4 ;  /* 0x000000090d0f7219 */ /* 0x081fe40000001204 */
[----:B------:R-:W-:-:S02]  /*53e0*/  SHF.L.U32 R8, R8, R9, RZ ;  /* 0x0000000908087219 */ /* 0x000fc400000006ff */
[-C--:B------:R-:W-:Y:S01]  /*53f0*/  SHF.R.U32.HI R5, RZ, R9.reuse, R4 ;  /* 0x00000009ff057219 */ /* 0x080fe20000011604 */
[----:B------:R-:W-:Y:S01]  /*5400*/  IMAD.MOV.U32 R4, RZ, RZ, R15 ;  /* 0x000000ffff047224 */ /* 0x000fe200078e000f */
[----:B------:R-:W-:Y:S01]  /*5410*/  SHF.L.U32 R22, R6, R9, RZ ;  /* 0x0000000906167219 */ /* 0x000fe200000006ff */
[----:B------:R-:W0:Y:S01]  /*5420*/  LDC R27, c[0x0][0x638] ;  /* 0x00018e00ff1b7b82 */ /* 0x000e220000000800 */
[----:B------:R-:W-:-:S07]  /*5430*/  LOP3.LUT R28, RZ, R8, RZ, 0x33, !PT ;  /* 0x00000008ff1c7212 */ /* 0x000fce00078e33ff */
        /* <DEDUP_REMOVED lines=12> */
.L_x_63:
[----:B------:R-:W-:Y:S01]  /*5500*/  ISETP.NE.AND P0, PT, R16, 0x1, PT ;  /* 0x000000011000780c */ /* 0x000fe20003f05270 */
[----:B--2---:R-:W-:Y:S01]  /*5510*/  VIADD R7, R21, 0xffffffff ;  /* 0xffffffff15077836 */ /* 0x004fe20000000000 */
[----:B-1----:R-:W-:Y:S01]  /*5520*/  SHF.R.U64 R5, R4, R26, R5 ;  /* 0x0000001a04057219 */ /* 0x002fe20000001205 */
[----:B------:R-:W-:Y:S01]  /*5530*/  IMAD.MOV R14, RZ, RZ, -R14 ;  /* 0x000000ffff0e7224 */ /* 0x000fe200078e0a0e */
[----:B------:R-:W-:Y:S01]  /*5540*/  LOP3.LUT R4, R13, R28, RZ, 0xc0, !PT ;  /* 0x0000001c0d047212 */ /* 0x000fe200078ec0ff */
[----:B------:R-:W-:Y:S01]  /*5550*/  IMAD.MOV.U32 R8, RZ, RZ, R12 ;  /* 0x000000ffff087224 */ /* 0x000fe200078e000c */
[----:B------:R-:W-:Y:S01]  /*5560*/  LOP3.LUT R10, R10, R7, RZ, 0xc0, !PT ;  /* 0x000000070a0a7212 */ /* 0x000fe200078ec0ff */
[----:B------:R-:W-:Y:S02]  /*5570*/  IMAD.MOV R6, RZ, RZ, -R5 ;  /* 0x000000ffff067224 */ /* 0x000fe400078e0a05 */
[----:B------:R-:W-:-:S04]  /*5580*/  IMAD R4, R22, R5, R4 ;  /* 0x0000000516047224 */ /* 0x000fc800078e0204 */
[----:B------:R-:W-:Y:S02]  /*5590*/  @P0 IMAD R23, R20, R14, R3 ;  /* 0x0000000e14170224 */ /* 0x000fe400078e0203 */
[----:B0-----:R-:W-:Y:S02]  /*55a0*/  IMAD R3, R6, R27, R15 ;  /* 0x0000001b06037224 */ /* 0x001fe400078e020f */
[----:B------:R-:W-:Y:S02]  /*55b0*/  IMAD R7, R4, R29, R23 ;  /* 0x0000001d04077224 */ /* 0x000fe400078e0217 */
[----:B------:R-:W-:Y:S02]  /*55c0*/  IMAD R4, R3, R21, R10 ;  /* 0x0000001503047224 */ /* 0x000fe400078e020a */
[----:B------:R-:W-:-:S03]  /*55d0*/  IMAD.MOV.U32 R6, RZ, RZ, 0x1 ;  /* 0x00000001ff067424 */ /* 0x000fc600078e00ff */
[----:B------:R-:W-:Y:S02]  /*55e0*/  SEL R9, R4, R7, !P0 ;  /* 0x0000000704097207 */ /* 0x000fe40004000000 */
[----:B------:R-:W-:-:S07]  /*55f0*/  SEL R7, R7, R4, !P0 ;  /* 0x0000000407077207 */ /* 0x000fce0004000000 */
.L_x_61:
[----:B------:R-:W-:-:S08]  /*5600*/  NOP ;  /* 0x0000000000007918 */ /* 0x000fd00000000000 */
[----:B------:R-:W0:-:S00]  /*5610*/  USETMAXREG.DEALLOC.CTAPOOL 0x28 ;  /* 0x00000028000079c8 */ /* 0x000e0000080e0500 */
[----:B0-----:R-:W-:-:S13]  /*5620*/  ISETP.NE.AND P0, PT, R0, RZ, PT ;  /* 0x000000ff0000720c */ /* 0x001fda0003f05270 */
[----:B------:R-:W-:Y:S05]  /*5630*/  @P0 EXIT ;  /* 0x000000000000094d */ /* 0x000fea0003800000 */
[----:B------:R-:W-:Y:S01]  /*5640*/  LOP3.LUT P0, RZ, R6, 0xff, RZ, 0xc0, !PT ;  /* 0x000000ff06ff7812 */ /* 0x000fe2000780c0ff */
[----:B------:R-:W-:Y:S02]  /*5650*/  IMAD.MOV.U32 R10, RZ, RZ, 0x1 ;  /* 0x00000001ff0a7424 */ /* 0x000fe400078e00ff */
[----:B------:R-:W-:-:S10]  /*5660*/  IMAD.MOV.U32 R0, RZ, RZ, RZ ;  /* 0x000000ffff007224 */ /* 0x000fd400078e00ff */
[----:B------:R-:W-:Y:S05]  /*5670*/  @!P0 BRA `(.L_x_64) ;  /* 0x0000000c00b88947 */ /* 0x000fea0003800000 */
[----:B------:R-:W0:Y:S01]  /*5680*/  LDC R0, c[0x0][0x28c] ;  /* 0x0000a300ff007b82 */ /* 0x000e220000000800 */
[----:B------:R-:W-:Y:S01]  /*5690*/  ULDC UR13, c[0x0][0x658] ;  /* 0x00019600000d7ab9 */ /* 0x000fe20000000800 */
[----:B------:R-:W-:Y:S01]  /*56a0*/  UMOV UR5, 0xffffffff ;  /* 0xffffffff00057882 */ /* 0x000fe20000000000 */
[----:B------:R-:W-:Y:S01]  /*56b0*/  ULDC UR4, c[0x0][0xc] ;  /* 0x0000030000047ab9 */ /* 0x000fe20000000800 */
[----:B------:R-:W-:Y:S01]  /*56c0*/  USHF.L.U32 UR21, UR5, UR13, URZ ;  /* 0x0000000d05157299 */ /* 0x000fe2000800063f */
[C---:B------:R-:W-:Y:S01]  /*56d0*/  LOP3.LUT P2, RZ, R18.reuse, 0x7f, RZ, 0xc0, !PT ;  /* 0x0000007f12ff7812 */ /* 0x040fe2000784c0ff */
[----:B------:R-:W-:Y:S01]  /*56e0*/  UMOV UR6, 0x1 ;  /* 0x0000000100067882 */ /* 0x000fe20000000000 */
[----:B------:R-:W-:Y:S01]  /*56f0*/  ULDC UR5, c[0x0][0x10] ;  /* 0x0000040000057ab9 */ /* 0x000fe20000000800 */
[----:B------:R-:W-:Y:S01]  /*5700*/  USHF.L.U32 UR13, UR6, UR13, URZ ;  /* 0x0000000d060d7299 */ /* 0x000fe2000800063f */
[----:B------:R-:W-:Y:S01]  /*5710*/  LOP3.LUT P0, RZ, R18, 0x1f, RZ, 0xc0, !PT ;  /* 0x0000001f12ff7812 */ /* 0x000fe2000780c0ff */
[----:B------:R-:W-:Y:S01]  /*5720*/  UIMAD.WIDE.U32 UR4, UR4, UR5, URZ ;  /* 0x00000005040472a5 */ /* 0x000fe2000f8e003f */
[----:B------:R-:W-:Y:S01]  /*5730*/  BSSY B0, `(.L_x_64) ;  /* 0x00000e2000007945 */ /* 0x000fe20003800000 */
[----:B------:R-:W-:Y:S01]  /*5740*/  ULDC UR6, c[0x0][0x14] ;  /* 0x0000050000067ab9 */ /* 0x000fe20000000800 */
[----:B------:R-:W-:Y:S01]  /*5750*/  IMAD.MOV.U32 R12, RZ, RZ, 0x1 ;  /* 0x00000001ff0c7424 */ /* 0x000fe200078e00ff */
[----:B------:R-:W-:Y:S01]  /*5760*/  UIMAD.WIDE.U32 UR14, UR4, UR6, URZ ;  /* 0x00000006040e72a5 */ /* 0x000fe2000f8e003f */
[----:B------:R-:W-:Y:S01]  /*5770*/  PLOP3.LUT P0, PT, P0, P2, PT, 0x8a, 0x0 ;  /* 0x000000000000781c */ /* 0x000fe20000705172 */
[----:B------:R-:W-:Y:S01]  /*5780*/  UIMAD UR29, UR5, UR6, URZ ;  /* 0x00000006051d72a4 */ /* 0x000fe2000f8e023f */
[----:B------:R-:W-:Y:S01]  /*5790*/  LOP3.LUT R18, R19, 0x2, RZ, 0xfc, !PT ;  /* 0x0000000213127812 */ /* 0x000fe200078efcff */
[----:B------:R-:W-:Y:S01]  /*57a0*/  IMAD.MOV.U32 R10, RZ, RZ, 0x1 ;  /* 0x00000001ff0a7424 */ /* 0x000fe200078e00ff */
[----:B------:R-:W-:-:S02]  /*57b0*/  ULOP3.LUT UR21, URZ, UR21, URZ, 0x33, !UPT ;  /* 0x000000153f157292 */ /* 0x000fc4000f8e333f */
[----:B------:R-:W-:Y:S01]  /*57c0*/  UIADD3 UR29, UR15, UR29, URZ ;  /* 0x0000001d0f1d7290 */ /* 0x000fe2000fffe03f */
[----:B------:R-:W-:Y:S01]  /*57d0*/  ULDC.64 UR22, c[0x0][0x198] ;  /* 0x0000660000167ab9 */ /* 0x000fe20000000a00 */
[----:B0-----:R-:W-:-:S04]  /*57e0*/  IADD3 R0, R0, 0xff, RZ ;  /* 0x000000ff00007810 */ /* 0x001fc80007ffe0ff */
[----:B------:R-:W-:-:S04]  /*57f0*/  SHF.R.S32.HI R3, RZ, 0x1f, R0 ;  /* 0x0000001fff037819 */ /* 0x000fc80000011400 */
[----:B------:R-:W-:Y:S01]  /*5800*/  LEA.HI R3, R3, R0, RZ, 0x8 ;  /* 0x0000000003037211 */ /* 0x000fe200078f40ff */
[----:B------:R-:W-:-:S03]  /*5810*/  IMAD.MOV.U32 R0, RZ, RZ, RZ ;  /* 0x000000ffff007224 */ /* 0x000fc600078e00ff */
[----:B------:R-:W-:-:S07]  /*5820*/  SHF.R.S32.HI R11, RZ, 0x8, R3 ;  /* 0x00000008ff0b7819 */ /* 0x000fce0000011403 */
.L_x_76:
[----:B------:R-:W-:-:S03]  /*5830*/  UMOV UR4, 0xffffffff ;  /* 0xffffffff00047882 */ /* 0x000fc60000000000 */
[----:B------:R-:W-:Y:S05]  /*5840*/  BRA.DIV UR4, `(.L_x_65) ;  /* 0x0000000e04e87947 */ /* 0x000fea000b800000 */
[----:B------:R-:W-:-:S13]  /*5850*/  ELECT P6, URZ, PT ;  /* 0x00000000003f782f */ /* 0x000fda00038c0000 */
.L_x_85:
[----:B------:R-:W0:Y:S01]  /*5860*/  LDC R3, c[0x0][0x28c] ;  /* 0x0000a300ff037b82 */ /* 0x000e220000000800 */
[----:B------:R-:W-:Y:S01]  /*5870*/  BSSY B1, `(.L_x_66) ;  /* 0x0000059000017945 */ /* 0x000fe20003800000 */
[----:B0-----:R-:W-:-:S13]  /*5880*/  ISETP.LT.OR P6, PT, R3, 0x1, !P6 ;  /* 0x000000010300780c */ /* 0x001fda00077c1670 */
[----:B------:R-:W-:Y:S05]  /*5890*/  @P6 BRA `(.L_x_67) ;  /* 0x0000000400586947 */ /* 0x000fea0003800000 */
[----:B------:R-:W-:Y:S02]  /*58a0*/  IMAD R7, R7, 0xc0, RZ ;  /* 0x000000c007077824 */ /* 0x000fe400078e02ff */
[----:B------:R-:W-:Y:S02]  /*58b0*/  IMAD.SHL.U32 R9, R9, 0x10, RZ ;  /* 0x0000001009097824 */ /* 0x000fe400078e00ff */
[----:B------:R-:W-:Y:S02]  /*58c0*/  VIADD R15, R11, 0x1 ;  /* 0x000000010b0f7836 */ /* 0x000fe40000000000 */
[----:B------:R-:W-:Y:S02]  /*58d0*/  IMAD.MOV.U32 R20, RZ, RZ, RZ ;  /* 0x000000ffff147224 */ /* 0x000fe400078e00ff */
[----:B------:R-:W-:Y:S02]  /*58e0*/  IMAD.MOV.U32 R3, RZ, RZ, R10 ;  /* 0x000000ffff037224 */ /* 0x000fe400078e000a */
[----:B------:R-:W-:-:S07]  /*58f0*/  IMAD.MOV.U32 R4, RZ, RZ, R0 ;  /* 0x000000ffff047224 */ /* 0x000fce00078e0000 */
.L_x_71:
[----:B------:R-:W0:Y:S01]  /*5900*/  S2R R6, SR_CgaCtaId ;  /* 0x0000000000067919 */ /* 0x000e220000008800 */
[----:B------:R-:W-:-:S04]  /*5910*/  MOV R5, 0x400 ;  /* 0x0000040000057802 */ /* 0x000fc80000000f00 */
[----:B0-----:R-:W-:Y:S02]  /*5920*/  LEA R13, R6, R5, 0x18 ;  /* 0x00000005060d7211 */ /* 0x001fe400078ec0ff */
[----:B------:R-:W-:Y:S01]  /*5930*/  SHF.L.U32 R5, R3, 0x1f, RZ ;  /* 0x0000001f03057819 */ /* 0x000fe200000006ff */
[----:B------:R-:W0:Y:S02]  /*5940*/  @!P2 LDC R6, c[0x0][0x500] ;  /* 0x00014000ff06ab82 */ /* 0x000e240000000800 */
[----:B------:R-:W-:-:S04]  /*5950*/  IMAD R14, R4, 0x8, R13 ;  /* 0x00000008040e7824 */ /* 0x000fc800078e020d */
[----:B------:R-:W1:Y:S02]  /*5960*/  SYNCS.PHASECHK.TRANS64.TRYWAIT P1, [R14+URZ+0x10], R5 ;  /* 0x000010050e0075a7 */ /* 0x000e64000802017f */
[----:B-1----:R-:W-:Y:S05]  /*5970*/  @!P1 BRA `(.L_x_68) ;  /* 0x0000000c00bc9947 */ /* 0x002fea0003800000 */
.L_x_86:
[----:B-1----:R-:W-:Y:S01]  /*5980*/  PRMT R5, R18, 0x9910, RZ ;  /* 0x0000991012057816 */ /* 0x002fe200000000ff */
[----:B0-----:R0:W-:Y:S03]  /*5990*/  @!P2 SYNCS.ARRIVE.TRANS64 RZ, [R14+URZ], R6 ;  /* 0x000000060effa9a7 */ /* 0x0011e6000800003f */
[----:B------:R-:W-:-:S13]  /*59a0*/  ISETP.NE.AND P1, PT, R5, 0x2, PT ;  /* 0x000000020500780c */ /* 0x000fda0003f25270 */
[----:B0-----:R-:W-:Y:S05]  /*59b0*/  @P1 BRA `(.L_x_69) ;  /* 0x0000000000041947 */ /* 0x001fea0003800000 */
[----:B------:R-:W-:Y:S01]  /*59c0*/  BPT.TRAP 0x1 ;  /* 0x000000040000795c */ /* 0x000fe20000300000 */
.L_x_69:
[----:B------:R-:W-:Y:S05]  /*59d0*/  @P0 BRA `(.L_x_70) ;  /* 0x0000000000040947 */ /* 0x000fea0003800000 */
[----:B------:R-:W-:Y:S01]  /*59e0*/  BPT.TRAP 0x1 ;  /* 0x000000040000795c */ /* 0x000fe20000300000 */
.L_x_70:
[--C-:B------:R-:W-:Y:S01]  /*59f0*/  IMAD R5, R4, 0x18000, R13.reuse ;  /* 0x0001800004057824 */ /* 0x100fe200078e020d */
[----:B------:R-:W-:Y:S01]  /*5a00*/  R2UR UR10, R20 ;  /* 0x00000000140a72ca */ /* 0x000fe200000e0000 */
[----:B------:R-:W-:Y:S01]  /*5a10*/  IMAD R13, R4, 0x2000, R13 ;  /* 0x00002000040d7824 */ /* 0x000fe200078e020d */
[----:B------:R-:W-:Y:S01]  /*5a20*/  R2UR UR9, R14 ;  /* 0x000000000e0972ca */ /* 0x000fe200000e0000 */
[----:B------:R-:W-:Y:S01]  /*5a30*/  UIADD3 UR30, UP0, UR22, 0xf0, URZ ;  /* 0x000000f0161e7890 */ /* 0x000fe2000ff1e03f */
[----:B------:R-:W-:Y:S01]  /*5a40*/  R2UR UR40, R5 ;  /* 0x00000000052872ca */ /* 0x000fe200000e0000 */
[----:B------:R-:W-:Y:S01]  /*5a50*/  VIADD R15, R15, 0xffffffff ;  /* 0xffffffff0f0f7836 */ /* 0x000fe20000000000 */
[----:B------:R-:W-:Y:S01]  /*5a60*/  R2UR UR18, R13 ;  /* 0x000000000d1272ca */ /* 0x000fe200000e0000 */
[----:B------:R-:W-:Y:S01]  /*5a70*/  UIADD3.X UR31, URZ, UR23, URZ, UP0, !UPT ;  /* 0x000000173f1f7290 */ /* 0x000fe200087fe43f */
[----:B------:R-:W-:Y:S01]  /*5a80*/  R2UR UR11, R7 ;  /* 0x00000000070b72ca */ /* 0x000fe200000e0000 */
[----:B------:R-:W-:Y:S01]  /*5a90*/  UIADD3 UR6, UP1, UR22, 0x1f0, URZ ;  /* 0x000001f016067890 */ /* 0x000fe2000ff3e03f */
[----:B------:R-:W-:Y:S01]  /*5aa0*/  R2UR UR12, R8 ;  /* 0x00000000080c72ca */ /* 0x000fe200000e0000 */
[----:B------:R-:W-:Y:S01]  /*5ab0*/  UMOV UR4, 0x0 ;  /* 0x0000000000047882 */ /* 0x000fe20000000000 */
[----:B------:R-:W-:Y:S01]  /*5ac0*/  R2UR UR35, R9 ;  /* 0x00000000092372ca */ /* 0x000fe200000e0000 */
[----:B------:R-:W-:Y:S01]  /*5ad0*/  UIADD3 UR58, UR10, 0x40, URZ ;  /* 0x000000400a3a7890 */ /* 0x000fe2000fffe03f */
[----:B------:R-:W-:Y:S01]  /*5ae0*/  ISETP.GT.AND P3, PT, R15, 0x1, PT ;  /* 0x000000010f00780c */ /* 0x000fe20003f64270 */
[----:B------:R-:W-:Y:S01]  /*5af0*/  UIADD3 UR50, UR10, 0x80, URZ ;  /* 0x000000800a327890 */ /* 0x000fe2000fffe03f */
[----:B------:R-:W-:Y:S01]  /*5b00*/  VIADD R4, R4, 0x1 ;  /* 0x0000000104047836 */ /* 0x000fe20000000000 */
[----:B------:R-:W-:Y:S01]  /*5b10*/  UIADD3 UR8, UR40, 0x100, URZ ;  /* 0x0000010028087890 */ /* 0x000fe2000fffe03f */
[----:B------:R-:W-:Y:S01]  /*5b20*/  VIADD R20, R20, 0x100 ;  /* 0x0000010014147836 */ /* 0x000fe20000000000 */
[----:B------:R-:W-:-:S02]  /*5b30*/  UIADD3 UR56, UR40, 0x6100, URZ ;  /* 0x0000610028387890 */ /* 0x000fc4000fffe03f */
[----:B------:R-:W-:Y:S01]  /*5b40*/  UIADD3 UR48, UR40, 0xc100, URZ ;  /* 0x0000c10028307890 */ /* 0x000fe2000fffe03f */
[C---:B------:R-:W-:Y:S01]  /*5b50*/  ISETP.NE.AND P1, PT, R4.reuse, 0x2, PT ;  /* 0x000000020400780c */ /* 0x040fe20003f25270 */
[----:B------:R-:W-:Y:S02]  /*5b60*/  UIADD3 UR42, UR10, 0xc0, URZ ;  /* 0x000000c00a2a7890 */ /* 0x000fe4000fffe03f */
[----:B------:R-:W-:Y:S01]  /*5b70*/  UIADD3 UR40, UR40, 0x12100, URZ ;  /* 0x0001210028287890 */ /* 0x000fe2000fffe03f */
[----:B------:R-:W-:Y:S01]  /*5b80*/  SEL R6, RZ, 0x1, P1 ;  /* 0x00000001ff067807 */ /* 0x000fe20000800000 */
[----:B------:R-:W-:Y:S01]  /*5b90*/  UMOV UR5, 0x10000000 ;  /* 0x1000000000057882 */ /* 0x000fe20000000000 */
[----:B------:R-:W-:Y:S01]  /*5ba0*/  UIADD3.X UR7, URZ, UR23, URZ, UP1, !UPT ;  /* 0x000000173f077290 */ /* 0x000fe20008ffe43f */
[----:B------:R0:W-:Y:S01]  /*5bb0*/  UTMALDG.3D [UR8], [UR30], desc[UR4] ;  /* 0x000004081e0075b4 */ /* 0x0001e20008011000 */
[----:B------:R-:W-:Y:S01]  /*5bc0*/  UIADD3 UR32, UR18, 0x30100, URZ ;  /* 0x0003010012207890 */ /* 0x000fe2000fffe03f */
[----:B------:R-:W-:Y:S01]  /*5bd0*/  LOP3.LUT R3, R3, R6, RZ, 0x3c, !PT ;  /* 0x0000000603037212 */ /* 0x000fe200078e3cff */
[----:B------:R-:W-:Y:S01]  /*5be0*/  UIADD3 UR24, UR18, 0x30900, URZ ;  /* 0x0003090012187890 */ /* 0x000fe2000fffe03f */
[----:B------:R-:W-:Y:S01]  /*5bf0*/  SEL R4, R4, RZ, P1 ;  /* 0x000000ff04047207 */ /* 0x000fe20000800000 */
[----:B------:R-:W-:Y:S01]  /*5c00*/  UIADD3 UR16, UR18, 0x31100, URZ ;  /* 0x0003110012107890 */ /* 0x000fe2000fffe03f */
[----:B------:R-:W-:Y:S01]  /*5c10*/  UMOV UR57, UR9 ;  /* 0x0000000900397c82 */ /* 0x000fe20008000000 */
        /* <DEDUP_REMOVED lines=8> */
[----:B------:R1:W-:Y:S01]  /*5ca0*/  UTMALDG.3D [UR56], [UR30], desc[UR4] ;  /* 0x000004381e0075b4 */ /* 0x0003e20008011000 */
[----:B------:R-:W-:Y:S01]  /*5cb0*/  UMOV UR33, UR9 ;  /* 0x0000000900217c82 */ /* 0x000fe20008000000 */
[----:B------:R-:W-:Y:S01]  /*5cc0*/  UMOV UR34, UR10 ;  /* 0x0000000a00227c82 */ /* 0x000fe20008000000 */
[----:B------:R-:W-:Y:S01]  /*5cd0*/  UMOV UR36, UR12 ;  /* 0x0000000c00247c82 */ /* 0x000fe20008000000 */
[----:B------:R-:W-:Y:S01]  /*5ce0*/  UMOV UR25, UR9 ;  /* 0x0000000900197c82 */ /* 0x000fe20008000000 */
[----:B------:R-:W-:Y:S01]  /*5cf0*/  UMOV UR27, UR35 ;  /* 0x00000023001b7c82 */ /* 0x000fe20008000000 */
[----:B------:R-:W-:Y:S01]  /*5d00*/  UMOV UR28, UR12 ;  /* 0x0000000c001c7c82 */ /* 0x000fe20008000000 */
[----:B------:R-:W-:Y:S01]  /*5d10*/  UMOV UR26, UR58 ;  /* 0x0000003a001a7c82 */ /* 0x000fe20008000000 */
[----:B0-----:R-:W-:Y:S01]  /*5d20*/  UIADD3 UR8, UR18, 0x31900, URZ ;  /* 0x0003190012087890 */ /* 0x001fe2000fffe03f */
[----:B------:R1:W-:Y:S01]  /*5d30*/  UTMALDG.3D [UR48], [UR30], desc[UR4] ;  /* 0x000004301e0075b4 */ /* 0x0003e20008011000 */
[----:B------:R-:W-:Y:S01]  /*5d40*/  UMOV UR17, UR9 ;  /* 0x0000000900117c82 */ /* 0x000fe20008000000 */
[----:B------:R-:W-:Y:S01]  /*5d50*/  UMOV UR19, UR35 ;  /* 0x0000002300137c82 */ /* 0x000fe20008000000 */
[----:B------:R-:W-:Y:S01]  /*5d60*/  UMOV UR20, UR12 ;  /* 0x0000000c00147c82 */ /* 0x000fe20008000000 */
[----:B------:R-:W-:Y:S01]  /*5d70*/  UMOV UR18, UR50 ;  /* 0x0000003200127c82 */ /* 0x000fe20008000000 */
[----:B------:R-:W-:Y:S01]  /*5d80*/  UMOV UR11, UR35 ;  /* 0x00000023000b7c82 */ /* 0x000fe20008000000 */
[----:B------:R-:W-:Y:S01]  /*5d90*/  UMOV UR10, UR42 ;  /* 0x0000002a000a7c82 */ /* 0x000fe20008000000 */
[----:B------:R1:W-:Y:S01]  /*5da0*/  UTMALDG.3D [UR40], [UR30], desc[UR4] ;  /* 0x000004281e0075b4 */ /* 0x0003e20008011000 */
[----:B------:R1:W-:Y:S01]  /*5db0*/  UTMALDG.3D [UR32], [UR6], desc[UR4] ;  /* 0x00000420060075b4 */ /* 0x0003e20008011000 */
[----:B------:R1:W-:Y:S01]  /*5dc0*/  UTMALDG.3D [UR24], [UR6], desc[UR4] ;  /* 0x00000418060075b4 */ /* 0x0003e20008011000 */
[----:B------:R1:W-:Y:S01]  /*5dd0*/  UTMALDG.3D [UR16], [UR6], desc[UR4] ;  /* 0x00000410060075b4 */ /* 0x0003e20008011000 */
[----:B------:R1:W-:Y:S02]  /*5de0*/  UTMALDG.3D [UR8], [UR6], desc[UR4] ;  /* 0x00000408060075b4 */ /* 0x0003e40008011000 */
[----:B-1----:R-:W-:Y:S05]  /*5df0*/  @P3 BRA `(.L_x_71) ;  /* 0xfffffff800c03947 */ /* 0x002fea000383ffff */
.L_x_67:
[----:B------:R-:W-:Y:S05]  /*5e00*/  BSYNC B1 ;  /* 0x0000000000017941 */ /* 0x000fea0003800000 */
.L_x_66:
[----:B------:R-:W-:Y:S01]  /*5e10*/  LOP3.LUT P3, RZ, R12, 0xff, RZ, 0xc0, !PT ;  /* 0x000000ff0cff7812 */ /* 0x000fe2000786c0ff */
[----:B------:R-:W-:Y:S01]  /*5e20*/  IMAD.IADD R0, R11, 0x1, R0 ;  /* 0x000000010b007824 */ /* 0x000fe200078e0200 */
[----:B------:R-:W-:Y:S01]  /*5e30*/  IADD3 R2, P4, R2, UR14, RZ ;  /* 0x0000000e02027c10 */ /* 0x000fe2000ff9e0ff */
[----:B------:R-:W-:Y:S01]  /*5e40*/  ULDC.64 UR4, c[0x0][0x650] ;  /* 0x0001940000047ab9 */ /* 0x000fe20000000a00 */
[----:B------:R-:W-:Y:S01]  /*5e50*/  BSSY B1, `(.L_x_72) ;  /* 0x000006d000017945 */ /* 0x000fe20003800000 */
[----:B------:R-:W-:Y:S01]  /*5e60*/  IMAD.MOV.U32 R7, RZ, RZ, -0x1 ;  /* 0xffffffffff077424 */ /* 0x000fe200078e00ff */
[----:B------:R-:W-:Y:S01]  /*5e70*/  SHF.R.U32.HI R3, RZ, 0x1, R0 ;  /* 0x00000001ff037819 */ /* 0x000fe20000011600 */
[----:B------:R-:W-:Y:S01]  /*5e80*/  IMAD.MOV.U32 R9, RZ, RZ, -0x1 ;  /* 0xffffffffff097424 */ /* 0x000fe200078e00ff */
[----:B------:R-:W-:Y:S01]  /*5e90*/  ISETP.GT.U32.AND P1, PT, R0, 0x1, PT ;  /* 0x000000010000780c */ /* 0x000fe20003f24070 */
[----:B------:R-:W-:Y:S01]  /*5ea0*/  IMAD.MOV.U32 R8, RZ, RZ, -0x1 ;  /* 0xffffffffff087424 */ /* 0x000fe200078e00ff */
[----:B------:R-:W-:-:S02]  /*5eb0*/  LOP3.LUT R3, R3, 0x1, RZ, 0xc0, !PT ;  /* 0x0000000103037812 */ /* 0x000fc400078ec0ff */
[----:B------:R-:W-:Y:S01]  /*5ec0*/  ISETP.LT.U32.AND P1, PT, R11, 0x2, P1 ;  /* 0x000000020b00780c */ /* 0x000fe20000f21070 */
[----:B------:R-:W0:Y:S01]  /*5ed0*/  @P3 S2R R5, SR_CgaCtaId ;  /* 0x0000000000053919 */ /* 0x000e220000008800 */
[----:B------:R-:W-:Y:S02]  /*5ee0*/  @P3 MOV R4, 0x400 ;  /* 0x0000040000043802 */ /* 0x000fe40000000f00 */
[----:B------:R-:W-:Y:S02]  /*5ef0*/  IADD3.X R17, R17, UR29, RZ, P4, !PT ;  /* 0x0000001d11117c10 */ /* 0x000fe4000a7fe4ff */
[----:B------:R-:W-:Y:S02]  /*5f00*/  ISETP.GE.U32.AND P4, PT, R2, UR4, PT ;  /* 0x0000000402007c0c */ /* 0x000fe4000bf86070 */
[----:B------:R-:W-:Y:S02]  /*5f10*/  LOP3.LUT R0, R0, 0x1, RZ, 0xc0, !PT ;  /* 0x0000000100007812 */ /* 0x000fe400078ec0ff */
[----:B------:R-:W-:-:S02]  /*5f20*/  PRMT R12, RZ, 0x7610, R12 ;  /* 0x00007610ff0c7816 */ /* 0x000fc4000000000c */
[----:B0-----:R-:W-:-:S04]  /*5f30*/  @P3 LEA R4, R5, R4, 0x18 ;  /* 0x0000000405043211 */ /* 0x001fc800078ec0ff */
[----:B------:R0:W-:Y:S01]  /*5f40*/  @P3 SYNCS.ARRIVE.TRANS64.A1T0 RZ, [R4+URZ+0x38], RZ ;  /* 0x000038ff04ff39a7 */ /* 0x0001e2000810003f */
[----:B------:R-:W-:Y:S02]  /*5f50*/  ISETP.NE.U32.AND P3, PT, R3, 0x1, PT ;  /* 0x000000010300780c */ /* 0x000fe40003f65070 */
[----:B------:R-:W-:Y:S02]  /*5f60*/  SEL R3, RZ, 0x1, !P1 ;  /* 0x00000001ff037807 */ /* 0x000fe40004800000 */
[----:B------:R-:W-:Y:S02]  /*5f70*/  ISETP.GE.U32.AND.EX P1, PT, R17, UR5, PT, P4 ;  /* 0x0000000511007c0c */ /* 0x000fe4000bf26140 */
[----:B------:R-:W-:-:S04]  /*5f80*/  ISETP.GT.U32.AND P3, PT, R11, 0x1, !P3 ;  /* 0x000000010b00780c */ /* 0x000fc80005f64070 */
[----:B0-----:R-:W-:-:S04]  /*5f90*/  SEL R4, RZ, 0x1, !P3 ;  /* 0x00000001ff047807 */ /* 0x001fc80005800000 */
[--C-:B------:R-:W-:Y:S02]  /*5fa0*/  LOP3.LUT R10, R4, R10, R3.reuse, 0x96, !PT ;  /* 0x0000000a040a7212 */ /* 0x100fe400078e9603 */
[----:B------:R-:W-:Y:S01]  /*5fb0*/  PRMT R3, RZ, 0x7610, R3 ;  /* 0x00007610ff037816 */ /* 0x000fe20000000003 */
[----:B------:R-:W-:Y:S06]  /*5fc0*/  @P1 BRA `(.L_x_73) ;  /* 0x0000000400541947 */ /* 0x000fec0003800000 */
[----:B------:R-:W-:Y:S01]  /*5fd0*/  ULDC.64 UR4, c[0x0][0x628] ;  /* 0x00018a0000047ab9 */ /* 0x000fe20000000a00 */
[----:B------:R-:W0:Y:S01]  /*5fe0*/  S2R R14, SR_CTAID.X ;  /* 0x00000000000e7919 */ /* 0x000e220000002500 */
[----:B------:R-:W-:Y:S01]  /*5ff0*/  ISETP.NE.U32.AND P1, PT, RZ, UR4, PT ;  /* 0x00000004ff007c0c */ /* 0x000fe2000bf25070 */
[----:B------:R-:W-:Y:S01]  /*6000*/  ULDC UR7, c[0x0][0x630] ;  /* 0x00018c0000077ab9 */ /* 0x000fe20000000800 */
[----:B------:R-:W-:Y:S01]  /*6010*/  IMAD.MOV.U32 R4, RZ, RZ, R2 ;  /* 0x000000ffff047224 */ /* 0x000fe200078e0002 */
[----:B------:R-:W1:Y:S01]  /*6020*/  S2R R13, SR_CTAID.Y ;  /* 0x00000000000d7919 */ /* 0x000e620000002600 */
[----:B------:R-:W-:Y:S01]  /*6030*/  ISETP.NE.AND.EX P1, PT, RZ, UR5, PT, P1 ;  /* 0x00000005ff007c0c */ /* 0x000fe2000bf25310 */
[----:B------:R-:W-:-:S12]  /*6040*/  IMAD.MOV.U32 R5, RZ, RZ, R17 ;  /* 0x000000ffff057224 */ /* 0x000fd800078e0011 */
[----:B------:R-:W-:Y:S05]  /*6050*/  @!P1 BRA `(.L_x_74) ;  /* 0x0000000000289947 */ /* 0x000fea0003800000 */
[----:B------:R-:W-:Y:S02]  /*6060*/  ULDC UR6, c[0x0][0x634] ;  /* 0x00018d0000067ab9 */ /* 0x000fe40000000800 */
[----:B------:R-:W-:-:S05]  /*6070*/  IADD3 R9, P1, R2, UR6, RZ ;  /* 0x0000000602097c10 */ /* 0x000fca000ff3e0ff */
[----:B------:R-:W-:-:S04]  /*6080*/  IMAD.X R3, RZ, RZ, R17, P1 ;  /* 0x000000ffff037224 */ /* 0x000fc800008e0611 */
[----:B------:R-:W-:-:S04]  /*6090*/  IMAD.WIDE.U32 R6, R3, UR4, RZ ;  /* 0x0000000403067c25 */ /* 0x000fc8000f8e00ff */
[----:B------:R-:W-:-:S04]  /*60a0*/  IMAD.WIDE.U32 R6, P1, R9, UR5, R6 ;  /* 0x0000000509067c25 */ /* 0x000fc8000f820006 */
[----:B------:R-:W-:-:S04]  /*60b0*/  IMAD.WIDE.U32 R8, R9, UR4, RZ ;  /* 0x0000000409087c25 */ /* 0x000fc8000f8e00ff */
[----:B------:R-:W-:Y:S01]  /*60c0*/  IMAD.X R5, RZ, RZ, RZ, P1 ;  /* 0x000000ffff057224 */ /* 0x000fe200008e06ff */
[----:B------:R-:W-:Y:S01]  /*60d0*/  IADD3 RZ, P1, R9, R6, RZ ;  /* 0x0000000609ff7210 */ /* 0x000fe20007f3e0ff */
[----:B------:R-:W-:-:S04]  /*60e0*/  IMAD.MOV.U32 R4, RZ, RZ, R7 ;  /* 0x000000ffff047224 */ /* 0x000fc800078e0007 */
[----:B------:R-:W-:-:S08]  /*60f0*/  IMAD.WIDE.U32.X R4, R3, UR5, R4, P1 ;  /* 0x0000000503047c25 */ /* 0x000fd000088e0404 */
.L_x_74:
[--C-:B------:R-:W-:Y:S01]  /*6100*/  SHF.R.U64 R8, R4, UR7, R5.reuse ;  /* 0x0000000704087c19 */ /* 0x100fe20008001205 */
[----:B------:R-:W-:Y:S01]  /*6110*/  ULDC.64 UR4, c[0x0][0x620] ;  /* 0x0001880000047ab9 */ /* 0x000fe20000000a00 */
[----:B------:R-:W-:Y:S01]  /*6120*/  SHF.R.U32.HI R3, RZ, UR7, R5 ;  /* 0x00000007ff037c19 */ /* 0x000fe20008011605 */
[----:B------:R-:W-:Y:S01]  /*6130*/  ULDC.64 UR6, c[0x0][0x640] ;  /* 0x0001900000067ab9 */ /* 0x000fe20000000a00 */
[----:B------:R-:W-:Y:S01]  /*6140*/  IADD3 R7, P1, RZ, -R8, RZ ;  /* 0x80000008ff077210 */ /* 0x000fe20007f3e0ff */
[----:B------:R-:W2:Y:S01]  /*6150*/  LDC R20, c[0x0][0x148] ;  /* 0x00005200ff147b82 */ /* 0x000ea20000000800 */
[----:B0-----:R-:W-:-:S03]  /*6160*/  I2FP.F32.U32 R9, R14 ;  /* 0x0000000e00097245 */ /* 0x001fc60000201000 */
[----:B------:R-:W-:Y:S01]  /*6170*/  IMAD.X R3, RZ, RZ, ~R3, P1 ;  /* 0x000000ffff037224 */ /* 0x000fe200008e0e03 */
[----:B------:R-:W-:-:S03]  /*6180*/  ISETP.NE.U32.AND P1, PT, RZ, UR6, PT ;  /* 0x00000006ff007c0c */ /* 0x000fc6000bf25070 */
[----:B------:R-:W-:Y:S01]  /*6190*/  IMAD R6, R3, UR4, RZ ;  /* 0x0000000403067c24 */ /* 0x000fe2000f8e02ff */
[----:B------:R-:W-:Y:S01]  /*61a0*/  ISETP.NE.AND.EX P1, PT, RZ, UR7, PT, P1 ;  /* 0x00000007ff007c0c */ /* 0x000fe2000bf25310 */
[----:B------:R-:W-:Y:S02]  /*61b0*/  IMAD.MOV.U32 R3, RZ, RZ, R17 ;  /* 0x000000ffff037224 */ /* 0x000fe400078e0011 */
[----:B------:R-:W-:Y:S01]  /*61c0*/  IMAD.WIDE.U32 R4, R7, UR4, R2 ;  /* 0x0000000407047c25 */ /* 0x000fe2000f8e0002 */
[----:B------:R-:W-:-:S03]  /*61d0*/  ULDC UR4, c[0x0][0x150] ;  /* 0x0000540000047ab9 */ /* 0x000fc60000000800 */
[----:B------:R-:W-:Y:S01]  /*61e0*/  FMUL R9, R9, UR4 ;  /* 0x0000000409097c20 */ /* 0x000fe20008400000 */
[----:B------:R-:W-:Y:S01]  /*61f0*/  IMAD R3, R7, UR5, R6 ;  /* 0x0000000507037c24 */ /* 0x000fe2000f8e0206 */
[----:B------:R-:W-:Y:S01]  /*6200*/  ULDC UR4, c[0x0][0x618] ;  /* 0x0001860000047ab9 */ /* 0x000fe20000000800 */
[----:B------:R-:W0:Y:S01]  /*6210*/  LDC R7, c[0x0][0x144] ;  /* 0x00005100ff077b82 */ /* 0x000e220000000800 */
[----:B------:R-:W-:Y:S01]  /*6220*/  ULDC UR5, c[0x0][0x154] ;  /* 0x0000550000057ab9 */ /* 0x000fe20000000800 */
[----:B------:R-:W-:Y:S01]  /*6230*/  IMAD.IADD R5, R5, 0x1, R3 ;  /* 0x0000000105057824 */ /* 0x000fe200078e0203 */
[----:B------:R-:W3:Y:S04]  /*6240*/  F2I.U32.TRUNC.NTZ R9, R9 ;  /* 0x0000000900097305 */ /* 0x000ee8000020f000 */
[----:B------:R-:W-:-:S02]  /*6250*/  SHF.R.U64 R3, R4, UR4, R5 ;  /* 0x0000000404037c19 */ /* 0x000fc40008001205 */
[----:B-1----:R-:W-:-:S05]  /*6260*/  I2FP.F32.U32 R4, R13 ;  /* 0x0000000d00047245 */ /* 0x002fca0000201000 */
[----:B------:R-:W-:Y:S01]  /*6270*/  FMUL R21, R4, UR5 ;  /* 0x0000000504157c20 */ /* 0x000fe20008400000 */
[----:B------:R-:W-:Y:S01]  /*6280*/  SHF.R.U32.HI R4, RZ, UR4, R5 ;  /* 0x00000004ff047c19 */ /* 0x000fe20008011605 */
[----:B------:R-:W-:Y:S01]  /*6290*/  ULDC UR4, c[0x0][0x608] ;  /* 0x0001820000047ab9 */ /* 0x000fe20000000800 */
[----:B------:R-:W-:Y:S01]  /*62a0*/  ULDC UR5, c[0x0][0x648] ;  /* 0x0001920000057ab9 */ /* 0x000fe20000000800 */
[----:B---3--:R-:W-:Y:S01]  /*62b0*/  IMAD.MOV R5, RZ, RZ, -R9 ;  /* 0x000000ffff057224 */ /* 0x008fe200078e0a09 */
[--C-:B------:R-:W-:Y:S01]  /*62c0*/  SHF.R.U64 R15, R3, UR4, R4.reuse ;  /* 0x00000004030f7c19 */ /* 0x100fe20008001204 */
[----:B------:R-:W1:Y:S01]  /*62d0*/  F2I.U32.TRUNC.NTZ R21, R21 ;  /* 0x0000001500157305 */ /* 0x000e62000020f000 */
[----:B------:R-:W-:Y:S01]  /*62e0*/  SHF.R.U32.HI R4, RZ, UR4, R4 ;  /* 0x00000004ff047c19 */ /* 0x000fe20008011604 */
[----:B------:R-:W-:Y:S01]  /*62f0*/  ULDC UR4, c[0x0][0x658] ;  /* 0x0001960000047ab9 */ /* 0x000fe20000000800 */
[----:B0-----:R-:W-:Y:S02]  /*6300*/  IMAD R14, R7, R5, R14 ;  /* 0x00000005070e7224 */ /* 0x001fe400078e020e */
[----:B------:R-:W-:-:S02]  /*6310*/  SHF.R.U64 R9, R15, UR4, R4 ;  /* 0x000000040f097c19 */ /* 0x000fc40008001204 */
[----:B------:R-:W-:-:S03]  /*6320*/  SHF.R.U32.HI R23, RZ, UR4, R4 ;  /* 0x00000004ff177c19 */ /* 0x000fc60008011604 */
[----:B------:R-:W-:Y:S02]  /*6330*/  IMAD.MOV.U32 R4, RZ, RZ, R9 ;  /* 0x000000ffff047224 */ /* 0x000fe400078e0009 */
[----:B------:R-:W-:Y:S01]  /*6340*/  IMAD.MOV.U32 R5, RZ, RZ, R23 ;  /* 0x000000ffff057224 */ /* 0x000fe200078e0017 */
[----:B-12---:R-:W-:Y:S06]  /*6350*/  @!P1 BRA `(.L_x_75) ;  /* 0x0000000000289947 */ /* 0x006fec0003800000 */
[----:B------:R-:W-:Y:S02]  /*6360*/  ULDC UR4, c[0x0][0x64c] ;  /* 0x0001930000047ab9 */ /* 0x000fe40000000800 */
[----:B------:R-:W-:-:S05]  /*6370*/  IADD3 R5, P1, R9, UR4, RZ ;  /* 0x0000000409057c10 */ /* 0x000fca000ff3e0ff */
[----:B------:R-:W-:-:S04]  /*6380*/  IMAD.X R23, RZ, RZ, R23, P1 ;  /* 0x000000ffff177224 */ /* 0x000fc800008e0617 */
[----:B------:R-:W-:-:S04]  /*6390*/  IMAD.WIDE.U32 R6, R23, UR6, RZ ;  /* 0x0000000617067c25 */ /* 0x000fc8000f8e00ff */
[----:B------:R-:W-:-:S04]  /*63a0*/  IMAD.WIDE.U32 R6, P1, R5, UR7, R6 ;  /* 0x0000000705067c25 */ /* 0x000fc8000f820006 */
[----:B------:R-:W-:-:S04]  /*63b0*/  IMAD.WIDE.U32 R4, R5, UR6, RZ ;  /* 0x0000000605047c25 */ /* 0x000fc8000f8e00ff */
[----:B------:R-:W-:Y:S01]  /*63c0*/  IMAD.MOV.U32 R4, RZ, RZ, R7 ;  /* 0x000000ffff047224 */ /* 0x000fe200078e0007 */
[----:B------:R-:W-:Y:S01]  /*63d0*/  IADD3 RZ, P3, R5, R6, RZ ;  /* 0x0000000605ff7210 */ /* 0x000fe20007f7e0ff */
[----:B------:R-:W-:-:S04]  /*63e0*/  IMAD.X R5, RZ, RZ, RZ, P1 ;  /* 0x000000ffff057224 */ /* 0x000fc800008e06ff */
[----:B------:R-:W-:-:S08]  /*63f0*/  IMAD.WIDE.U32.X R4, R23, UR7, R4, P3 ;  /* 0x0000000717047c25 */ /* 0x000fd000098e0404 */
.L_x_75:
[----:B------:R-:W-:Y:S01]  /*6400*/  ISETP.NE.AND P1, PT, R16, 0x1, PT ;  /* 0x000000011000780c */ /* 0x000fe20003f25270 */
[----:B------:R-:W-:Y:S01]  /*6410*/  ULDC UR4, c[0x0][0x600] ;  /* 0x0001800000047ab9 */ /* 0x000fe20000000800 */
[----:B------:R-:W-:Y:S01]  /*6420*/  SHF.R.U64 R4, R4, UR5, R5 ;  /* 0x0000000504047c19 */ /* 0x000fe20008001205 */
[----:B------:R-:W-:Y:S01]  /*6430*/  UIADD3 UR5, UR4, -0x1, URZ ;  /* 0xffffffff04057890 */ /* 0x000fe2000fffe03f */
[----:B------:R-:W-:Y:S01]  /*6440*/  LOP3.LUT R15, R15, UR21, RZ, 0xc0, !PT ;  /* 0x000000150f0f7c12 */ /* 0x000fe2000f8ec0ff */
[----:B------:R-:W-:Y:S01]  /*6450*/  IMAD.MOV R21, RZ, RZ, -R21 ;  /* 0x000000ffff157224 */ /* 0x000fe200078e0a15 */
[----:B------:R-:W-:Y:S01]  /*6460*/  ULDC UR6, c[0x0][0x638] ;  /* 0x00018e0000067ab9 */ /* 0x000fe20000000800 */
[----:B------:R-:W-:Y:S02]  /*6470*/  IMAD.MOV R6, RZ, RZ, -R4 ;  /* 0x000000ffff067224 */ /* 0x000fe400078e0a04 */
[----:B------:R-:W-:Y:S01]  /*6480*/  IMAD R15, R4, UR13, R15 ;  /* 0x0000000d040f7c24 */ /* 0x000fe2000f8e020f */
[----:B------:R-:W-:Y:S01]  /*6490*/  LOP3.LUT R4, R3, UR5, RZ, 0xc0, !PT ;  /* 0x0000000503047c12 */ /* 0x000fe2000f8ec0ff */
[----:B------:R-:W-:Y:S01]  /*64a0*/  IMAD R9, R6, UR6, R9 ;  /* 0x0000000606097c24 */ /* 0x000fe2000f8e0209 */
[----:B------:R-:W-:Y:S01]  /*64b0*/  ULDC UR5, c[0x0][0x610] ;  /* 0x0001840000057ab9 */ /* 0x000fe20000000800 */
[----:B------:R-:W-:-:S02]  /*64c0*/  @P1 IMAD R14, R20, R21, R13 ;  /* 0x00000015140e1224 */ /* 0x000fc400078e020d */
[----:B------:R-:W-:Y:S02]  /*64d0*/  IMAD R7, R9, UR4, R4 ;  /* 0x0000000409077c24 */ /* 0x000fe4000f8e0204 */
[----:B------:R-:W-:Y:S02]  /*64e0*/  IMAD R14, R15, UR5, R14 ;  /* 0x000000050f0e7c24 */ /* 0x000fe4000f8e020e */
[----:B------:R-:W-:-:S03]  /*64f0*/  IMAD.MOV.U32 R3, RZ, RZ, 0x1 ;  /* 0x00000001ff037424 */ /* 0x000fc600078e00ff */
[----:B------:R-:W-:Y:S02]  /*6500*/  SEL R9, R7, R14, !P1 ;  /* 0x0000000e07097207 */ /* 0x000fe40004800000 */
[----:B------:R-:W-:-:S07]  /*6510*/  SEL R7, R14, R7, !P1 ;  /* 0x000000070e077207 */ /* 0x000fce0004800000 */
.L_x_73:
[----:B------:R-:W-:Y:S05]  /*6520*/  BSYNC B1 ;  /* 0x0000000000017941 */ /* 0x000fea0003800000 */
.L_x_72:
[----:B------:R-:W-:-:S13]  /*6530*/  LOP3.LUT P1, RZ, R3, 0xff, RZ, 0xc0, !PT ;  /* 0x000000ff03ff7812 */ /* 0x000fda000782c0ff */
[----:B------:R-:W-:Y:S05]  /*6540*/  @P1 BRA `(.L_x_76) ;  /* 0xfffffff000b81947 */ /* 0x000fea000383ffff */
[----:B------:R-:W-:Y:S05]  /*6550*/  BSYNC B0 ;  /* 0x0000000000007941 */ /* 0x000fea0003800000 */
.L_x_64:
[----:B------:R-:W-:-:S03]  /*6560*/  UMOV UR4, 0xffffffff ;  /* 0xffffffff00047882 */ /* 0x000fc60000000000 */
[----:B------:R-:W-:Y:S05]  /*6570*/  BRA.DIV UR4, `(.L_x_77) ;  /* 0x0000000204d07947 */ /* 0x000fea000b800000 */
[----:B------:R-:W-:-:S13]  /*6580*/  ELECT P6, URZ, PT ;  /* 0x00000000003f782f */ /* 0x000fda00038c0000 */
.L_x_89:
[----:B------:R-:W-:Y:S04]  /*6590*/  BSSY B0, `(.L_x_78) ;  /* 0x0000019000007945 */ /* 0x000fe80003800000 */
[----:B------:R-:W-:Y:S05]  /*65a0*/  @!P6 BRA `(.L_x_79) ;  /* 0x00000000005ce947 */ /* 0x000fea0003800000 */
[----:B------:R-:W-:-:S04]  /*65b0*/  LOP3.LUT R19, R19, 0x2, RZ, 0xfc, !PT ;  /* 0x0000000213137812 */ /* 0x000fc800078efcff */
[----:B------:R-:W-:-:S13]  /*65c0*/  ISETP.NE.AND P0, PT, R19, 0x3, PT ;  /* 0x000000031300780c */ /* 0x000fda0003f05270 */
[----:B------:R-:W-:Y:S05]  /*65d0*/  @!P0 BRA `(.L_x_80) ;  /* 0x0000000000048947 */ /* 0x000fea0003800000 */
[----:B------:R-:W-:Y:S01]  /*65e0*/  BPT.TRAP 0x1 ;  /* 0x000000040000795c */ /* 0x000fe20000300000 */
.L_x_80:
[----:B------:R-:W0:Y:S01]  /*65f0*/  S2R R3, SR_CgaCtaId ;  /* 0x0000000000037919 */ /* 0x000e220000008800 */
[----:B------:R-:W-:-:S04]  /*6600*/  MOV R2, 0x400 ;  /* 0x0000040000027802 */ /* 0x000fc80000000f00 */
[----:B0-----:R-:W-:Y:S02]  /*6610*/  LEA R3, R3, R2, 0x18 ;  /* 0x0000000203037211 */ /* 0x001fe400078ec0ff */
[----:B------:R-:W-:-:S03]  /*6620*/  SHF.L.U32 R2, R10, 0x1f, RZ ;  /* 0x0000001f0a027819 */ /* 0x000fc600000006ff */
[----:B------:R-:W-:-:S04]  /*6630*/  VIADD R3, R3, 0x10 ;  /* 0x0000001003037836 */ /* 0x000fc80000000000 */
[C---:B------:R-:W-:Y:S02]  /*6640*/  IMAD R7, R0.reuse, 0x8, R3 ;  /* 0x0000000800077824 */ /* 0x040fe400078e0203 */
[----:B------:R-:W-:Y:S02]  /*6650*/  VIADD R0, R0, 0x1 ;  /* 0x0000000100007836 */ /* 0x000fe40000000000 */
[----:B------:R-:W0:Y:S03]  /*6660*/  SYNCS.PHASECHK.TRANS64.TRYWAIT P0, [R7+URZ], R2 ;  /* 0x00000002070075a7 */ /* 0x000e26000800017f */
[----:B------:R-:W-:-:S04]  /*6670*/  ISETP.NE.AND P1, PT, R0, 0x2, PT ;  /* 0x000000020000780c */ /* 0x000fc80003f25270 */
[----:B------:R-:W-:Y:S02]  /*6680*/  SEL R5, RZ, 0x1, P1 ;  /* 0x00000001ff057807 */ /* 0x000fe40000800000 */
[----:B------:R-:W-:Y:S02]  /*6690*/  SEL R0, R0, RZ, P1 ;  /* 0x000000ff00007207 */ /* 0x000fe40000800000 */
[----:B------:R-:W-:Y:S01]  /*66a0*/  LOP3.LUT R5, R10, R5, RZ, 0x3c, !PT ;  /* 0x000000050a057212 */ /* 0x000fe200078e3cff */
[----:B0-----:R-:W-:Y:S06]  /*66b0*/  @!P0 BRA `(.L_x_81) ;  /* 0x0000000000a08947 */ /* 0x001fec0003800000 */
.L_x_90:
[----:B------:R-:W-:Y:S01]  /*66c0*/  IMAD R3, R0, 0x8, R3 ;  /* 0x0000000800037824 */ /* 0x000fe200078e0203 */
[----:B------:R-:W-:-:S07]  /*66d0*/  SHF.L.U32 R0, R5, 0x1f, RZ ;  /* 0x0000001f05007819 */ /* 0x000fce00000006ff */
.L_x_82:
[----:B-1----:R1:W2:Y:S02]  /*66e0*/  SYNCS.PHASECHK.TRANS64.TRYWAIT P0, [R3+URZ], R0 ;  /* 0x00000000030075a7 */ /* 0x0022a4000800017f */
[----:B--2---:R-:W-:Y:S05]  /*66f0*/  @!P0 NANOSLEEP.SYNCS 0x989680 ;  /* 0x009896800000895d */ /* 0x004fea0003900000 */
[----:B------:R-:W2:Y:S02]  /*6700*/  @!P0 SYNCS.PHASECHK.TRANS64 P0, [R3+URZ], R0 ;  /* 0x00000000030085a7 */ /* 0x000ea4000800007f */
[----:B--2---:R-:W-:Y:S05]  /*6710*/  @!P0 BRA `(.L_x_82) ;  /* 0xfffffffc00f08947 */ /* 0x004fea000383ffff */
.L_x_79:
[----:B------:R-:W-:Y:S05]  /*6720*/  BSYNC B0 ;  /* 0x0000000000007941 */ /* 0x000fea0003800000 */
.L_x_78:
[----:B------:R-:W-:Y:S05]  /*6730*/  EXIT ;  /* 0x000000000000794d */ /* 0x000fea0003800000 */
.L_x_17:
[----:B---3--:R3:W4:Y:S02]  /*6740*/  SYNCS.PHASECHK.TRANS64.TRYWAIT P1, [R3+URZ], R0 ;  /* 0x00000000030075a7 */ /* 0x008724000802017f */
[----:B----4-:R-:W-:Y:S05]  /*6750*/  @!P1 NANOSLEEP.SYNCS 0x989680 ;  /* 0x009896800000995d */ /* 0x010fea0003900000 */
[----:B------:R-:W4:Y:S02]  /*6760*/  @!P1 SYNCS.PHASECHK.TRANS64 P1, [R3+URZ], R0 ;  /* 0x00000000030095a7 */ /* 0x000f24000802007f */
[----:B----4-:R-:W-:Y:S05]  /*6770*/  @!P1 BRA `(.L_x_17) ;  /* 0xfffffffc00f09947 */ /* 0x010fea000383ffff */
[----:B------:R-:W-:Y:S05]  /*6780*/  BRA `(.L_x_16) ;  /* 0xffffffa8009c7947 */ /* 0x000fea000383ffff */
.L_x_22:
[----:B-1----:R-:W-:-:S04]  /*6790*/  IMAD.U32 R4, RZ, RZ, UR9 ;  /* 0x00000009ff047e24 */ /* 0x002fc8000f8e00ff */
[----:B------:R1:W2:Y:S03]  /*67a0*/  SYNCS.PHASECHK.TRANS64.TRYWAIT P1, [R4+URZ], R3 ;  /* 0x00000003040075a7 */ /* 0x0002a6000802017f */
[----:B--2---:R-:W-:Y:S05]  /*67b0*/  @!P1 NANOSLEEP.SYNCS 0x989680 ;  /* 0x009896800000995d */ /* 0x004fea0003900000 */
[----:B------:R-:W2:Y:S02]  /*67c0*/  @!P1 SYNCS.PHASECHK.TRANS64 P1, [R4+URZ], R3 ;  /* 0x00000003040095a7 */ /* 0x000ea4000802007f */
[----:B--2---:R-:W-:Y:S05]  /*67d0*/  @!P1 BRA `(.L_x_22) ;  /* 0xfffffffc00ec9947 */ /* 0x004fea000383ffff */
[----:B------:R-:W-:Y:S05]  /*67e0*/  BRA `(.L_x_21) ;  /* 0xffffffb800507947 */ /* 0x000fea000383ffff */
.L_x_65:
[----:B------:R-:W-:Y:S01]  /*67f0*/  BSSY B1, `(.L_x_83) ;  /* 0x0000006000017945 */ /* 0x000fe20003800000 */
[----:B------:R-:W-:-:S07]  /*6800*/  IMAD.MOV.U32 R15, RZ, RZ, -0x1 ;  /* 0xffffffffff0f7424 */ /* 0x000fce00078e00ff */
[----:B------:R-:W-:Y:S05]  /*6810*/  WARPSYNC.COLLECTIVE R15, `(.L_x_84) ;  /* 0x000000000f0c7348 */ /* 0x000fea0003c00000 */
[----:B------:R-:W-:Y:S02]  /*6820*/  ELECT P6, UR62, PT ;  /* 0x00000000003e782f */ /* 0x000fe400038c0000 */
[----:B------:R-:W-:Y:S01]  /*6830*/  MOV R14, UR62 ;  /* 0x0000003e000e7c02 */ /* 0x000fe20008000f00 */
[----:B------:R-:W-:Y:S10]  /*6840*/  ENDCOLLECTIVE ;  /* 0x000000000000791b */ /* 0x000ff40003800000 */
.L_x_84:
[----:B------:R-:W-:Y:S05]  /*6850*/  BSYNC B1 ;  /* 0x0000000000017941 */ /* 0x000fea0003800000 */
.L_x_83:
[----:B------:R-:W-:Y:S05]  /*6860*/  BRA `(.L_x_85) ;  /* 0xffffffec00fc7947 */ /* 0x000fea000383ffff */
.L_x_68:
[----:B-1----:R1:W2:Y:S02]  /*6870*/  SYNCS.PHASECHK.TRANS64.TRYWAIT P1, [R14+URZ+0x10], R5 ;  /* 0x000010050e0075a7 */ /* 0x0022a4000802017f */
[----:B--2---:R-:W-:Y:S05]  /*6880*/  @!P1 NANOSLEEP.SYNCS 0x989680 ;  /* 0x009896800000995d */ /* 0x004fea0003900000 */
[----:B------:R-:W2:Y:S02]  /*6890*/  @!P1 SYNCS.PHASECHK.TRANS64 P1, [R14+URZ+0x10], R5 ;  /* 0x000010050e0095a7 */ /* 0x000ea4000802007f */
[----:B--2---:R-:W-:Y:S05]  /*68a0*/  @!P1 BRA `(.L_x_68) ;  /* 0xfffffffc00f09947 */ /* 0x004fea000383ffff */
[----:B------:R-:W-:Y:S05]  /*68b0*/  BRA `(.L_x_86) ;  /* 0xfffffff000307947 */ /* 0x000fea000383ffff */
.L_x_77:
[----:B------:R-:W-:Y:S01]  /*68c0*/  BSSY B0, `(.L_x_87) ;  /* 0x0000006000007945 */ /* 0x000fe20003800000 */
[----:B------:R-:W-:-:S07]  /*68d0*/  IMAD.MOV.U32 R15, RZ, RZ, -0x1 ;  /* 0xffffffffff0f7424 */ /* 0x000fce00078e00ff */
[----:B------:R-:W-:Y:S05]  /*68e0*/  WARPSYNC.COLLECTIVE R15, `(.L_x_88) ;  /* 0x000000000f0c7348 */ /* 0x000fea0003c00000 */
[----:B------:R-:W-:Y:S02]  /*68f0*/  ELECT P6, UR62, PT ;  /* 0x00000000003e782f */ /* 0x000fe400038c0000 */
[----:B------:R-:W-:Y:S01]  /*6900*/  MOV R14, UR62 ;  /* 0x0000003e000e7c02 */ /* 0x000fe20008000f00 */
[----:B------:R-:W-:Y:S10]  /*6910*/  ENDCOLLECTIVE ;  /* 0x000000000000791b */ /* 0x000ff40003800000 */
.L_x_88:
[----:B------:R-:W-:Y:S05]  /*6920*/  BSYNC B0 ;  /* 0x0000000000007941 */ /* 0x000fea0003800000 */
.L_x_87:
[----:B------:R-:W-:Y:S05]  /*6930*/  BRA `(.L_x_89) ;  /* 0xfffffffc00147947 */ /* 0x000fea000383ffff */
.L_x_81:
[----:B0-----:R0:W1:Y:S02]  /*6940*/  SYNCS.PHASECHK.TRANS64.TRYWAIT P0, [R7+URZ], R2 ;  /* 0x00000002070075a7 */ /* 0x001064000800017f */
[----:B-1----:R-:W-:Y:S05]  /*6950*/  @!P0 NANOSLEEP.SYNCS 0x989680 ;  /* 0x009896800000895d */ /* 0x002fea0003900000 */
[----:B------:R-:W1:Y:S02]  /*6960*/  @!P0 SYNCS.PHASECHK.TRANS64 P0, [R7+URZ], R2 ;  /* 0x00000002070085a7 */ /* 0x000e64000800007f */
[----:B-1----:R-:W-:Y:S05]  /*6970*/  @!P0 BRA `(.L_x_81) ;  /* 0xfffffffc00f08947 */ /* 0x002fea000383ffff */
[----:B------:R-:W-:Y:S05]  /*6980*/  BRA `(.L_x_90) ;  /* 0xfffffffc004c7947 */ /* 0x000fea000383ffff */
.L_x_91:
[----:B------:R-:W-:-:S00]  /*6990*/  BRA `(.L_x_91) ;  /* 0xfffffffc00fc7947 */ /* 0x000fc0000383ffff */
[----:B------:R-:W-:-:S00]  /*69a0*/  NOP ;  /* 0x0000000000007918 */ /* 0x000fc00000000000 */
        /* <DEDUP_REMOVED lines=13> */
.L_x_92:


//--------------------- .nv.global.init           --------------------------
	.section	.nv.global.init,"aw",@progbits
.nv.global.init:
	.type		$str$22,@object
	.size		$str$22,($str$23 - $str$22)
$str$22:
        /*0000*/ 	.byte	0x6b, 0x5f, 0x74, 0x69, 0x6c, 0x65, 0x5f, 0x63, 0x6f, 0x75, 0x6e, 0x74, 0x20, 0x3e, 0x3d, 0x20
        /*0010*/ 	.byte	0x31, 0x00
	.type		$str$23,@object
	.size		$str$23,(__unnamed_1 - $str$23)
$str$23:
        /*0012*/ 	.byte	0x2f, 0x74, 0x6d, 0x70, 0x2f, 0x63, 0x75, 0x74, 0x6c, 0x61, 0x73, 0x73, 0x5f, 0x73, 0x77, 0x65
        /*0022*/ 	.byte	0x65, 0x70, 0x5f, 0x73, 0x72, 0x63, 0x2f, 0x69, 0x6e, 0x63, 0x6c, 0x75, 0x64, 0x65, 0x2f, 0x63
        /*0032*/ 	.byte	0x75, 0x74, 0x6c, 0x61, 0x73, 0x73, 0x2f, 0x67, 0x65, 0x6d, 0x6d, 0x2f, 0x63, 0x6f, 0x6c, 0x6c
        /*0042*/ 	.byte	0x65, 0x63, 0x74, 0x69, 0x76, 0x65, 0x2f, 0x73, 0x6d, 0x39, 0x30, 0x5f, 0x6d, 0x6d, 0x61, 0x5f
        /*0052*/ 	.byte	0x74, 0x6d, 0x61, 0x5f, 0x67, 0x6d, 0x6d, 0x61, 0x5f, 0x73, 0x73, 0x5f, 0x77, 0x61, 0x72, 0x70
        /*0062*/ 	.byte	0x73, 0x70, 0x65, 0x63, 0x69, 0x61, 0x6c, 0x69, 0x7a, 0x65, 0x64, 0x2e, 0x68, 0x70, 0x70, 0x00
	.type		__unnamed_1,@object
	.size		__unnamed_1,(.L_0 - __unnamed_1)
__unnamed_1:
        /*0072*/ 	.byte	0x76, 0x6f, 0x69, 0x64, 0x20, 0x63, 0x75, 0x74, 0x6c, 0x61, 0x73, 0x73, 0x3a, 0x3a, 0x67, 0x65
        /* <DEDUP_REMOVED lines=179> */
        /*0bb2*/ 	.byte	0x64, 0x65, 0x6e, 0x74, 0x69, 0x74, 0x79, 0x5d, 0x00
.L_0:


//--------------------- .nv.shared._ZN7cutlass13device_kernelINS_4gemm6kernel13GemmUniversalIN4cute5tupleIJiiiiEEENS1_10collective13CollectiveMmaINS1_34MainloopSm90TmaGmmaWarpSpecializedILi2ENS5_IJNS4_1CILi1EEESB_SB_EEENS1_35KernelTmaWarpSpecializedCooperativeEEENS5_IJNSA_ILi192EEENSA_ILi16EEENSA_ILi256EEEEEENS_6half_tENS5_IJlSB_lEEESJ_SK_NS4_8TiledMMAINS4_8MMA_AtomIJNS4_4SM904GMMA25MMA_64x16x16_F32F16F16_SSILNSO_5MajorE0ELSQ_0ELNSO_7ScaleInE1ELSR_1EEEEEENS4_6LayoutINS5_IJNSA_ILi2EEESB_SB_EEENS5_IJSB_NSA_ILi0EEESX_EEEEENS5_IJNS4_10UnderscoreES10_S10_EEEEENS4_13SM90_TMA_LOADENS4_14ComposedLayoutINS4_7SwizzleILi3ELi4ELi3EEENS4_18smem_ptr_flag_bitsILi16EEENSU_INS5_IJNSA_ILi8EEENSA_ILi64EEEEEENS5_IJS1A_SB_EEEEEEEvNS4_8identityES13_S1E_vS1F_EENS_8epilogue10collective6detail29Sm90TmaWarpSpecializedAdapterINS1I_15DefaultEpilogueISJ_SK_SK_NS1H_6thread17LinearCombinationISJ_Li1EffLNS1M_9ScaleType4KindE0ELNS_15FloatRoundStyleE2ESJ_EENS1_15EpilogueDefaultEEEEEvvEEEEvNT_6ParamsE --------------------------
	.section	.nv.shared._ZN7cutlass13device_kernelINS_4gemm6kernel13GemmUniversalIN4cute5tupleIJiiiiEEENS1_10collective13CollectiveMmaINS1_34MainloopSm90TmaGmmaWarpSpecializedILi2ENS5_IJNS4_1CILi1EEESB_SB_EEENS1_35KernelTmaWarpSpecializedCooperativeEEENS5_IJNSA_ILi192EEENSA_ILi16EEENSA_ILi256EEEEEENS_6half_tENS5_IJlSB_lEEESJ_SK_NS4_8TiledMMAINS4_8MMA_AtomIJNS4_4SM904GMMA25MMA_64x16x16_F32F16F16_SSILNSO_5MajorE0ELSQ_0ELNSO_7ScaleInE1ELSR_1EEEEEENS4_6LayoutINS5_IJNSA_ILi2EEESB_SB_EEENS5_IJSB_NSA_ILi0EEESX_EEEEENS5_IJNS4_10UnderscoreES10_S10_EEEEENS4_13SM90_TMA_LOADENS4_14ComposedLayoutINS4_7SwizzleILi3ELi4ELi3EEENS4_18smem_ptr_flag_bitsILi16EEENSU_INS5_IJNSA_ILi8EEENSA_ILi64EEEEEENS5_IJS1A_SB_EEEEEEEvNS4_8identityES13_S1E_vS1F_EENS_8epilogue10collective6detail29Sm90TmaWarpSpecializedAdapterINS1I_15DefaultEpilogueISJ_SK_SK_NS1H_6thread17LinearCombinationISJ_Li1EffLNS1M_9ScaleType4KindE0ELNS_15FloatRoundStyleE2ESJ_EENS1_15EpilogueDefaultEEEEEvvEEEEvNT_6ParamsE,"aw",@nobits
	.sectionflags	@""
	.align	16
	.zero		1024


//--------------------- .nv.shared.reserved.0     --------------------------
	.section	.nv.shared.reserved.0,"aw",@nobits
	.weak		__nv_reservedSMEM_offset_0_alias
	.size		__nv_reservedSMEM_offset_0_alias, 0, 0
	.other		__nv_reservedSMEM_offset_0_alias,@"STO_CUDA_RESERVED_SHARED STV_DEFAULT"
__nv_reservedSMEM_offset_0_alias:
	.zero		0


//--------------------- .nv.global                --------------------------
	.section	.nv.global,"aw",@nobits
.nv.global:
	.type		_ZN39_INTERNAL_ffd2c886_4_k_cu_79c67485_67854cute1_E,@object
	.size		_ZN39_INTERNAL_ffd2c886_4_k_cu_79c67485_67854cute1_E,(_ZN39_INTERNAL_ffd2c886_4_k_cu_79c67485_67854cuda3std3__45__cpo6cbeginE - _ZN39_INTERNAL_ffd2c886_4_k_cu_79c67485_67854cute1_E)
_ZN39_INTERNAL_ffd2c886_4_k_cu_79c67485_67854cute1_E:
	.zero		1
	.type		_ZN39_INTERNAL_ffd2c886_4_k_cu_79c67485_67854cuda3std3__45__cpo6cbeginE,@object
	.size		_ZN39_INTERNAL_ffd2c886_4_k_cu_79c67485_67854cuda3std3__45__cpo6cbeginE,(_ZN39_INTERNAL_ffd2c886_4_k_cu_79c67485_67854cuda3std3__48in_placeE - _ZN39_INTERNAL_ffd2c886_4_k_cu_79c67485_67854cuda3std3__45__cpo6cbeginE)
_ZN39_INTERNAL_ffd2c886_4_k_cu_79c67485_67854cuda3std3__45__cpo6cbeginE:
	.zero		1
	.type		_ZN39_INTERNAL_ffd2c886_4_k_cu_79c67485_67854cuda3std3__48in_placeE,@object
	.size		_ZN39_INTERNAL_ffd2c886_4_k_cu_79c67485_67854cuda3std3__48in_placeE,(_ZN39_INTERNAL_ffd2c886_4_k_cu_79c67485_67854cuda3std6ranges3__45__cpo9iter_moveE - _ZN39_INTERNAL_ffd2c886_4_k_cu_79c67485_67854cuda3std3__48in_placeE)
_ZN39_INTERNAL_ffd2c886_4_k_cu_79c67485_67854cuda3std3__48in_placeE:
	.zero		1
	.type		_ZN39_INTERNAL_ffd2c886_4_k_cu_79c67485_67854cuda3std6ranges3__45__cpo9iter_moveE,@object
	.size		_ZN39_INTERNAL_ffd2c886_4_k_cu_79c67485_67854cuda3std6ranges3__45__cpo9iter_moveE,(_ZN39_INTERNAL_ffd2c886_4_k_cu_79c67485_67854cuda3std3__45__cpo5beginE - _ZN39_INTERNAL_ffd2c886_4_k_cu_79c67485_67854cuda3std6ranges3__45__cpo9iter_moveE)
_ZN39_INTERNAL_ffd2c886_4_k_cu_79c67485_67854cuda3std6ranges3__45__cpo9iter_moveE:
	.zero		1
	.type		_ZN39_INTERNAL_ffd2c886_4_k_cu_79c67485_67854cuda3std3__45__cpo5beginE,@object
	.size		_ZN39_INTERNAL_ffd2c886_4_k_cu_79c67485_67854cuda3std3__45__cpo5beginE,(_ZN39_INTERNAL_ffd2c886_4_k_cu_79c67485_67854cuda3std3__441_GLOBAL__N__ffd2c886_4_k_cu_79c67485_67856ignoreE - _ZN39_INTERNAL_ffd2c886_4_k_cu_79c67485_67854cuda3std3__45__cpo5beginE)
_ZN39_INTERNAL_ffd2c886_4_k_cu_79c67485_67854cuda3std3__45__cpo5beginE:
	.zero		1
	.type		_ZN39_INTERNAL_ffd2c886_4_k_cu_79c67485_67854cuda3std3__441_GLOBAL__N__ffd2c886_4_k_cu_79c67485_67856ignoreE,@object
	.size		_ZN39_INTERNAL_ffd2c886_4_k_cu_79c67485_67854cuda3std3__441_GLOBAL__N__ffd2c886_4_k_cu_79c67485_67856ignoreE,(_ZN39_INTERNAL_ffd2c886_4_k_cu_79c67485_67854cute7productE - _ZN39_INTERNAL_ffd2c886_4_k_cu_79c67485_67854cuda3std3__441_GLOBAL__N__ffd2c886_4_k_cu_79c67485_67856ignoreE)
_ZN39_INTERNAL_ffd2c886_4_k_cu_79c67485_67854cuda3std3__441_GLOBAL__N__ffd2c886_4_k_cu_79c67485_67856ignoreE:
	.zero		1
	.type		_ZN39_INTERNAL_ffd2c886_4_k_cu_79c67485_67854cute7productE,@object
	.size		_ZN39_INTERNAL_ffd2c886_4_k_cu_79c67485_67854cute7productE,(_ZN39_INTERNAL_ffd2c886_4_k_cu_79c67485_67854cuda3std3__45__cpo3endE - _ZN39_INTERNAL_ffd2c886_4_k_cu_79c67485_67854cute7productE)
_ZN39_INTERNAL_ffd2c886_4_k_cu_79c67485_67854cute7productE:
	.zero		1
	.type		_ZN39_INTERNAL_ffd2c886_4_k_cu_79c67485_67854cuda3std3__45__cpo3endE,@object
	.size		_ZN39_INTERNAL_ffd2c886_4_k_cu_79c67485_67854cuda3std3__45__cpo3endE,(_ZN39_INTERNAL_ffd2c886_4_k_cu_79c67485_67854cuda3std3__419piecewise_constructE - _ZN39_INTERNAL_ffd2c886_4_k_cu_79c67485_67854cuda3std3__45__cpo3endE)
_ZN39_INTERNAL_ffd2c886_4_k_cu_79c67485_67854cuda3std3__45__cpo3endE:
	.zero		1
	.type		_ZN39_INTERNAL_ffd2c886_4_k_cu_79c67485_67854cuda3std3__419piecewise_constructE,@object
	.size		_ZN39_INTERNAL_ffd2c886_4_k_cu_79c67485_67854cuda3std3__419piecewise_constructE,(_ZN39_INTERNAL_ffd2c886_4_k_cu_79c67485_67854cuda3std3__45__cpo4cendE - _ZN39_INTERNAL_ffd2c886_4_k_cu_79c67485_67854cuda3std3__419piecewise_constructE)
_ZN39_INTERNAL_ffd2c886_4_k_cu_79c67485_67854cuda3std3__419piecewise_constructE:
	.zero		1
	.type		_ZN39_INTERNAL_ffd2c886_4_k_cu_79c67485_67854cuda3std3__45__cpo4cendE,@object
	.size		_ZN39_INTERNAL_ffd2c886_4_k_cu_79c67485_67854cuda3std3__45__cpo4cendE,(_ZN39_INTERNAL_ffd2c886_4_k_cu_79c67485_67854cuda3std6ranges3__45__cpo4swapE - _ZN39_INTERNAL_ffd2c886_4_k_cu_79c67485_67854cuda3std3__45__cpo4cendE)
_ZN39_INTERNAL_ffd2c886_4_k_cu_79c67485_67854cuda3std3__45__cpo4cendE:
	.zero		1
	.type		_ZN39_INTERNAL_ffd2c886_4_k_cu_79c67485_67854cuda3std6ranges3__45__cpo4swapE,@object
	.size		_ZN39_INTERNAL_ffd2c886_4_k_cu_79c67485_67854cuda3std6ranges3__45__cpo4swapE,(.L_8 - _ZN39_INTERNAL_ffd2c886_4_k_cu_79c67485_67854cuda3std6ranges3__45__cpo4swapE)
_ZN39_INTERNAL_ffd2c886_4_k_cu_79c67485_67854cuda3std6ranges3__45__cpo4swapE:
	.zero		1
.L_8:


//--------------------- .nv.constant0._ZN7cutlass13device_kernelINS_4gemm6kernel13GemmUniversalIN4cute5tupleIJiiiiEEENS1_10collective13CollectiveMmaINS1_34MainloopSm90TmaGmmaWarpSpecializedILi2ENS5_IJNS4_1CILi1EEESB_SB_EEENS1_35KernelTmaWarpSpecializedCooperativeEEENS5_IJNSA_ILi192EEENSA_ILi16EEENSA_ILi256EEEEEENS_6half_tENS5_IJlSB_lEEESJ_SK_NS4_8TiledMMAINS4_8MMA_AtomIJNS4_4SM904GMMA25MMA_64x16x16_F32F16F16_SSILNSO_5MajorE0ELSQ_0ELNSO_7ScaleInE1ELSR_1EEEEEENS4_6LayoutINS5_IJNSA_ILi2EEESB_SB_EEENS5_IJSB_NSA_ILi0EEESX_EEEEENS5_IJNS4_10UnderscoreES10_S10_EEEEENS4_13SM90_TMA_LOADENS4_14ComposedLayoutINS4_7SwizzleILi3ELi4ELi3EEENS4_18smem_ptr_flag_bitsILi16EEENSU_INS5_IJNSA_ILi8EEENSA_ILi64EEEEEENS5_IJS1A_SB_EEEEEEEvNS4_8identityES13_S1E_vS1F_EENS_8epilogue10collective6detail29Sm90TmaWarpSpecializedAdapterINS1I_15DefaultEpilogueISJ_SK_SK_NS1H_6thread17LinearCombinationISJ_Li1EffLNS1M_9ScaleType4KindE0ELNS_15FloatRoundStyleE2ESJ_EENS1_15EpilogueDefaultEEEEEvvEEEEvNT_6ParamsE --------------------------
	.section	.nv.constant0._ZN7cutlass13device_kernelINS_4gemm6kernel13GemmUniversalIN4cute5tupleIJiiiiEEENS1_10collective13CollectiveMmaINS1_34MainloopSm90TmaGmmaWarpSpecializedILi2ENS5_IJNS4_1CILi1EEESB_SB_EEENS1_35KernelTmaWarpSpecializedCooperativeEEENS5_IJNSA_ILi192EEENSA_ILi16EEENSA_ILi256EEEEEENS_6half_tENS5_IJlSB_lEEESJ_SK_NS4_8TiledMMAINS4_8MMA_AtomIJNS4_4SM904GMMA25MMA_64x16x16_F32F16F16_SSILNSO_5MajorE0ELSQ_0ELNSO_7ScaleInE1ELSR_1EEEEEENS4_6LayoutINS5_IJNSA_ILi2EEESB_SB_EEENS5_IJSB_NSA_ILi0EEESX_EEEEENS5_IJNS4_10UnderscoreES10_S10_EEEEENS4_13SM90_TMA_LOADENS4_14ComposedLayoutINS4_7SwizzleILi3ELi4ELi3EEENS4_18smem_ptr_flag_bitsILi16EEENSU_INS5_IJNSA_ILi8EEENSA_ILi64EEEEEENS5_IJS1A_SB_EEEEEEEvNS4_8identityES13_S1E_vS1F_EENS_8epilogue10collective6detail29Sm90TmaWarpSpecializedAdapterINS1I_15DefaultEpilogueISJ_SK_SK_NS1H_6thread17LinearCombinationISJ_Li1EffLNS1M_9ScaleType4KindE0ELNS_15FloatRoundStyleE2ESJ_EENS1_15EpilogueDefaultEEEEEvvEEEEvNT_6ParamsE,"a",@progbits
	.sectionflags	@""
	.align	4
.nv.constant0._ZN7cutlass13device_kernelINS_4gemm6kernel13GemmUniversalIN4cute5tupleIJiiiiEEENS1_10collective13CollectiveMmaINS1_34MainloopSm90TmaGmmaWarpSpecializedILi2ENS5_IJNS4_1CILi1EEESB_SB_EEENS1_35KernelTmaWarpSpecializedCooperativeEEENS5_IJNSA_ILi192EEENSA_ILi16EEENSA_ILi256EEEEEENS_6half_tENS5_IJlSB_lEEESJ_SK_NS4_8TiledMMAINS4_8MMA_AtomIJNS4_4SM904GMMA25MMA_64x16x16_F32F16F16_SSILNSO_5MajorE0ELSQ_0ELNSO_7ScaleInE1ELSR_1EEEEEENS4_6LayoutINS5_IJNSA_ILi2EEESB_SB_EEENS5_IJSB_NSA_ILi0EEESX_EEEEENS5_IJNS4_10UnderscoreES10_S10_EEEEENS4_13SM90_TMA_LOADENS4_14ComposedLayoutINS4_7SwizzleILi3ELi4ELi3EEENS4_18smem_ptr_flag_bitsILi16EEENSU_INS5_IJNSA_ILi8EEENSA_ILi64EEEEEENS5_IJS1A_SB_EEEEEEEvNS4_8identityES13_S1E_vS1F_EENS_8epilogue10collective6detail29Sm90TmaWarpSpecializedAdapterINS1I_15DefaultEpilogueISJ_SK_SK_NS1H_6thread17LinearCombinationISJ_Li1EffLNS1M_9ScaleType4KindE0ELNS_15FloatRoundStyleE2ESJ_EENS1_15EpilogueDefaultEEEEEvvEEEEvNT_6ParamsE:
	.zero		1664


//--------------------- SYMBOLS --------------------------

	.type		.nv.reservedSmem.offset0,@object
	.size		.nv.reservedSmem.offset0,0x4
	.type		__assertfail,@function
